//
// Generated by NVIDIA NVVM Compiler
//
// Compiler Build ID: CL-36424714
// Cuda compilation tools, release 13.0, V13.0.88
// Based on NVVM 20.0.0
//

.version 9.0
.target sm_100
.address_size 64

	// .globl	_Z19setup_random_kernelP17curandStateXORWOW
.global .align 4 .b8 precalc_xorwow_matrix[102400];
.global .align 4 .b8 precalc_xorwow_offset_matrix[102400];
.global .align 4 .b8 mrg32k3aM1[2304];
.global .align 4 .b8 mrg32k3aM2[2304];
.global .align 4 .b8 mrg32k3aM1SubSeq[2016];
.global .align 4 .b8 mrg32k3aM2SubSeq[2016];
.global .align 4 .b8 mrg32k3aM1Seq[2304];
.global .align 4 .b8 mrg32k3aM2Seq[2304];
.const .align 8 .b8 __cr_lgamma_table[72];
.const .align 4 .b8 vertice[40];
.const .align 4 .b8 ottimizza[40];

.visible .entry _Z19setup_random_kernelP17curandStateXORWOW(
	.param .u64 .ptr .align 1 _Z19setup_random_kernelP17curandStateXORWOW_param_0
)
{
	.reg .pred 	%p<24>;
	.reg .b32 	%r<406>;
	.reg .b64 	%rd<18>;

	ld.param.u64 	%rd8, [_Z19setup_random_kernelP17curandStateXORWOW_param_0];
	cvta.to.global.u64 	%rd9, %rd8;
	mov.u32 	%r182, %tid.x;
	mov.u32 	%r183, %ctaid.x;
	mov.u32 	%r184, %ntid.x;
	mad.lo.s32 	%r185, %r183, %r184, %r182;
	cvt.s64.s32 	%rd17, %r185;
	mul.wide.s32 	%rd10, %r185, 48;
	add.s64 	%rd2, %rd9, %rd10;
	mov.b32 	%r186, 1593684748;
	mov.b32 	%r187, 832094735;
	st.global.v2.u32 	[%rd2], {%r187, %r186};
	mov.b32 	%r188, -123459836;
	mov.b32 	%r189, 1111207954;
	st.global.v2.u32 	[%rd2+8], {%r189, %r188};
	mov.b32 	%r190, 1476011280;
	mov.b32 	%r191, -589760388;
	st.global.v2.u32 	[%rd2+16], {%r191, %r190};
	setp.eq.s32 	%p1, %r185, 0;
	@%p1 bra 	$L__BB0_42;
	mov.b32 	%r312, 0;
	mov.u64 	%rd12, precalc_xorwow_matrix;
$L__BB0_2:
	and.b64  	%rd4, %rd17, 3;
	setp.eq.s64 	%p2, %rd4, 0;
	@%p2 bra 	$L__BB0_41;
	mul.wide.u32 	%rd11, %r312, 3200;
	add.s64 	%rd5, %rd12, %rd11;
	cvt.u32.u64 	%r2, %rd4;
	mov.b32 	%r313, 0;
$L__BB0_4:
	mov.b32 	%r326, 0;
	mov.u32 	%r327, %r326;
	mov.u32 	%r328, %r326;
	mov.u32 	%r329, %r326;
	mov.u32 	%r330, %r326;
	mov.u32 	%r319, %r326;
$L__BB0_5:
	mul.wide.u32 	%rd13, %r319, 4;
	add.s64 	%rd14, %rd2, %rd13;
	ld.global.u32 	%r10, [%rd14+4];
	shl.b32 	%r11, %r319, 5;
	mov.b32 	%r325, 0;
$L__BB0_6:
	.pragma "nounroll";
	shr.u32 	%r196, %r10, %r325;
	and.b32  	%r197, %r196, 1;
	setp.eq.b32 	%p3, %r197, 1;
	not.pred 	%p4, %p3;
	add.s32 	%r198, %r11, %r325;
	mul.lo.s32 	%r199, %r198, 5;
	mul.wide.u32 	%rd15, %r199, 4;
	add.s64 	%rd6, %rd5, %rd15;
	@%p4 bra 	$L__BB0_8;
	ld.global.u32 	%r200, [%rd6];
	xor.b32  	%r330, %r330, %r200;
	ld.global.u32 	%r201, [%rd6+4];
	xor.b32  	%r329, %r329, %r201;
	ld.global.u32 	%r202, [%rd6+8];
	xor.b32  	%r328, %r328, %r202;
	ld.global.u32 	%r203, [%rd6+12];
	xor.b32  	%r327, %r327, %r203;
	ld.global.u32 	%r204, [%rd6+16];
	xor.b32  	%r326, %r326, %r204;
$L__BB0_8:
	and.b32  	%r206, %r196, 2;
	setp.eq.s32 	%p5, %r206, 0;
	@%p5 bra 	$L__BB0_10;
	ld.global.u32 	%r207, [%rd6+20];
	xor.b32  	%r330, %r330, %r207;
	ld.global.u32 	%r208, [%rd6+24];
	xor.b32  	%r329, %r329, %r208;
	ld.global.u32 	%r209, [%rd6+28];
	xor.b32  	%r328, %r328, %r209;
	ld.global.u32 	%r210, [%rd6+32];
	xor.b32  	%r327, %r327, %r210;
	ld.global.u32 	%r211, [%rd6+36];
	xor.b32  	%r326, %r326, %r211;
$L__BB0_10:
	and.b32  	%r213, %r196, 4;
	setp.eq.s32 	%p6, %r213, 0;
	@%p6 bra 	$L__BB0_12;
	ld.global.u32 	%r214, [%rd6+40];
	xor.b32  	%r330, %r330, %r214;
	ld.global.u32 	%r215, [%rd6+44];
	xor.b32  	%r329, %r329, %r215;
	ld.global.u32 	%r216, [%rd6+48];
	xor.b32  	%r328, %r328, %r216;
	ld.global.u32 	%r217, [%rd6+52];
	xor.b32  	%r327, %r327, %r217;
	ld.global.u32 	%r218, [%rd6+56];
	xor.b32  	%r326, %r326, %r218;
$L__BB0_12:
	and.b32  	%r220, %r196, 8;
	setp.eq.s32 	%p7, %r220, 0;
	@%p7 bra 	$L__BB0_14;
	ld.global.u32 	%r221, [%rd6+60];
	xor.b32  	%r330, %r330, %r221;
	ld.global.u32 	%r222, [%rd6+64];
	xor.b32  	%r329, %r329, %r222;
	ld.global.u32 	%r223, [%rd6+68];
	xor.b32  	%r328, %r328, %r223;
	ld.global.u32 	%r224, [%rd6+72];
	xor.b32  	%r327, %r327, %r224;
	ld.global.u32 	%r225, [%rd6+76];
	xor.b32  	%r326, %r326, %r225;
$L__BB0_14:
	and.b32  	%r227, %r196, 16;
	setp.eq.s32 	%p8, %r227, 0;
	@%p8 bra 	$L__BB0_16;
	ld.global.u32 	%r228, [%rd6+80];
	xor.b32  	%r330, %r330, %r228;
	ld.global.u32 	%r229, [%rd6+84];
	xor.b32  	%r329, %r329, %r229;
	ld.global.u32 	%r230, [%rd6+88];
	xor.b32  	%r328, %r328, %r230;
	ld.global.u32 	%r231, [%rd6+92];
	xor.b32  	%r327, %r327, %r231;
	ld.global.u32 	%r232, [%rd6+96];
	xor.b32  	%r326, %r326, %r232;
$L__BB0_16:
	and.b32  	%r234, %r196, 32;
	setp.eq.s32 	%p9, %r234, 0;
	@%p9 bra 	$L__BB0_18;
	ld.global.u32 	%r235, [%rd6+100];
	xor.b32  	%r330, %r330, %r235;
	ld.global.u32 	%r236, [%rd6+104];
	xor.b32  	%r329, %r329, %r236;
	ld.global.u32 	%r237, [%rd6+108];
	xor.b32  	%r328, %r328, %r237;
	ld.global.u32 	%r238, [%rd6+112];
	xor.b32  	%r327, %r327, %r238;
	ld.global.u32 	%r239, [%rd6+116];
	xor.b32  	%r326, %r326, %r239;
$L__BB0_18:
	and.b32  	%r241, %r196, 64;
	setp.eq.s32 	%p10, %r241, 0;
	@%p10 bra 	$L__BB0_20;
	ld.global.u32 	%r242, [%rd6+120];
	xor.b32  	%r330, %r330, %r242;
	ld.global.u32 	%r243, [%rd6+124];
	xor.b32  	%r329, %r329, %r243;
	ld.global.u32 	%r244, [%rd6+128];
	xor.b32  	%r328, %r328, %r244;
	ld.global.u32 	%r245, [%rd6+132];
	xor.b32  	%r327, %r327, %r245;
	ld.global.u32 	%r246, [%rd6+136];
	xor.b32  	%r326, %r326, %r246;
$L__BB0_20:
	and.b32  	%r248, %r196, 128;
	setp.eq.s32 	%p11, %r248, 0;
	@%p11 bra 	$L__BB0_22;
	ld.global.u32 	%r249, [%rd6+140];
	xor.b32  	%r330, %r330, %r249;
	ld.global.u32 	%r250, [%rd6+144];
	xor.b32  	%r329, %r329, %r250;
	ld.global.u32 	%r251, [%rd6+148];
	xor.b32  	%r328, %r328, %r251;
	ld.global.u32 	%r252, [%rd6+152];
	xor.b32  	%r327, %r327, %r252;
	ld.global.u32 	%r253, [%rd6+156];
	xor.b32  	%r326, %r326, %r253;
$L__BB0_22:
	and.b32  	%r255, %r196, 256;
	setp.eq.s32 	%p12, %r255, 0;
	@%p12 bra 	$L__BB0_24;
	ld.global.u32 	%r256, [%rd6+160];
	xor.b32  	%r330, %r330, %r256;
	ld.global.u32 	%r257, [%rd6+164];
	xor.b32  	%r329, %r329, %r257;
	ld.global.u32 	%r258, [%rd6+168];
	xor.b32  	%r328, %r328, %r258;
	ld.global.u32 	%r259, [%rd6+172];
	xor.b32  	%r327, %r327, %r259;
	ld.global.u32 	%r260, [%rd6+176];
	xor.b32  	%r326, %r326, %r260;
$L__BB0_24:
	and.b32  	%r262, %r196, 512;
	setp.eq.s32 	%p13, %r262, 0;
	@%p13 bra 	$L__BB0_26;
	ld.global.u32 	%r263, [%rd6+180];
	xor.b32  	%r330, %r330, %r263;
	ld.global.u32 	%r264, [%rd6+184];
	xor.b32  	%r329, %r329, %r264;
	ld.global.u32 	%r265, [%rd6+188];
	xor.b32  	%r328, %r328, %r265;
	ld.global.u32 	%r266, [%rd6+192];
	xor.b32  	%r327, %r327, %r266;
	ld.global.u32 	%r267, [%rd6+196];
	xor.b32  	%r326, %r326, %r267;
$L__BB0_26:
	and.b32  	%r269, %r196, 1024;
	setp.eq.s32 	%p14, %r269, 0;
	@%p14 bra 	$L__BB0_28;
	ld.global.u32 	%r270, [%rd6+200];
	xor.b32  	%r330, %r330, %r270;
	ld.global.u32 	%r271, [%rd6+204];
	xor.b32  	%r329, %r329, %r271;
	ld.global.u32 	%r272, [%rd6+208];
	xor.b32  	%r328, %r328, %r272;
	ld.global.u32 	%r273, [%rd6+212];
	xor.b32  	%r327, %r327, %r273;
	ld.global.u32 	%r274, [%rd6+216];
	xor.b32  	%r326, %r326, %r274;
$L__BB0_28:
	and.b32  	%r276, %r196, 2048;
	setp.eq.s32 	%p15, %r276, 0;
	@%p15 bra 	$L__BB0_30;
	ld.global.u32 	%r277, [%rd6+220];
	xor.b32  	%r330, %r330, %r277;
	ld.global.u32 	%r278, [%rd6+224];
	xor.b32  	%r329, %r329, %r278;
	ld.global.u32 	%r279, [%rd6+228];
	xor.b32  	%r328, %r328, %r279;
	ld.global.u32 	%r280, [%rd6+232];
	xor.b32  	%r327, %r327, %r280;
	ld.global.u32 	%r281, [%rd6+236];
	xor.b32  	%r326, %r326, %r281;
$L__BB0_30:
	and.b32  	%r283, %r196, 4096;
	setp.eq.s32 	%p16, %r283, 0;
	@%p16 bra 	$L__BB0_32;
	ld.global.u32 	%r284, [%rd6+240];
	xor.b32  	%r330, %r330, %r284;
	ld.global.u32 	%r285, [%rd6+244];
	xor.b32  	%r329, %r329, %r285;
	ld.global.u32 	%r286, [%rd6+248];
	xor.b32  	%r328, %r328, %r286;
	ld.global.u32 	%r287, [%rd6+252];
	xor.b32  	%r327, %r327, %r287;
	ld.global.u32 	%r288, [%rd6+256];
	xor.b32  	%r326, %r326, %r288;
$L__BB0_32:
	and.b32  	%r290, %r196, 8192;
	setp.eq.s32 	%p17, %r290, 0;
	@%p17 bra 	$L__BB0_34;
	ld.global.u32 	%r291, [%rd6+260];
	xor.b32  	%r330, %r330, %r291;
	ld.global.u32 	%r292, [%rd6+264];
	xor.b32  	%r329, %r329, %r292;
	ld.global.u32 	%r293, [%rd6+268];
	xor.b32  	%r328, %r328, %r293;
	ld.global.u32 	%r294, [%rd6+272];
	xor.b32  	%r327, %r327, %r294;
	ld.global.u32 	%r295, [%rd6+276];
	xor.b32  	%r326, %r326, %r295;
$L__BB0_34:
	and.b32  	%r297, %r196, 16384;
	setp.eq.s32 	%p18, %r297, 0;
	@%p18 bra 	$L__BB0_36;
	ld.global.u32 	%r298, [%rd6+280];
	xor.b32  	%r330, %r330, %r298;
	ld.global.u32 	%r299, [%rd6+284];
	xor.b32  	%r329, %r329, %r299;
	ld.global.u32 	%r300, [%rd6+288];
	xor.b32  	%r328, %r328, %r300;
	ld.global.u32 	%r301, [%rd6+292];
	xor.b32  	%r327, %r327, %r301;
	ld.global.u32 	%r302, [%rd6+296];
	xor.b32  	%r326, %r326, %r302;
$L__BB0_36:
	and.b32  	%r304, %r196, 32768;
	setp.eq.s32 	%p19, %r304, 0;
	@%p19 bra 	$L__BB0_38;
	ld.global.u32 	%r305, [%rd6+300];
	xor.b32  	%r330, %r330, %r305;
	ld.global.u32 	%r306, [%rd6+304];
	xor.b32  	%r329, %r329, %r306;
	ld.global.u32 	%r307, [%rd6+308];
	xor.b32  	%r328, %r328, %r307;
	ld.global.u32 	%r308, [%rd6+312];
	xor.b32  	%r327, %r327, %r308;
	ld.global.u32 	%r309, [%rd6+316];
	xor.b32  	%r326, %r326, %r309;
$L__BB0_38:
	add.s32 	%r325, %r325, 16;
	setp.ne.s32 	%p20, %r325, 32;
	@%p20 bra 	$L__BB0_6;
	mad.lo.s32 	%r310, %r319, -31, %r11;
	add.s32 	%r319, %r310, 1;
	setp.ne.s32 	%p21, %r319, 5;
	@%p21 bra 	$L__BB0_5;
	st.global.u32 	[%rd2+4], %r330;
	st.global.u32 	[%rd2+8], %r329;
	st.global.u32 	[%rd2+12], %r328;
	st.global.u32 	[%rd2+16], %r327;
	st.global.u32 	[%rd2+20], %r326;
	add.s32 	%r313, %r313, 1;
	setp.lt.u32 	%p22, %r313, %r2;
	@%p22 bra 	$L__BB0_4;
$L__BB0_41:
	shr.u64 	%rd7, %rd17, 2;
	add.s32 	%r312, %r312, 1;
	setp.gt.u64 	%p23, %rd17, 3;
	mov.u64 	%rd17, %rd7;
	@%p23 bra 	$L__BB0_2;
$L__BB0_42:
	mov.b32 	%r311, 0;
	st.global.v2.u32 	[%rd2+24], {%r311, %r311};
	st.global.u32 	[%rd2+32], %r311;
	mov.b64 	%rd16, 0;
	st.global.u64 	[%rd2+40], %rd16;
	ret;

}
	// .globl	_Z11inizializza14configurazioneP17curandStateXORWOW
.visible .entry _Z11inizializza14configurazioneP17curandStateXORWOW(
	.param .align 8 .b8 _Z11inizializza14configurazioneP17curandStateXORWOW_param_0[24],
	.param .u64 .ptr .align 1 _Z11inizializza14configurazioneP17curandStateXORWOW_param_1
)
{
	.reg .pred 	%p<22>;
	.reg .b32 	%r<66>;
	.reg .b32 	%f<60>;
	.reg .b64 	%rd<13>;

	ld.param.u64 	%rd3, [_Z11inizializza14configurazioneP17curandStateXORWOW_param_0+8];
	ld.param.u64 	%rd2, [_Z11inizializza14configurazioneP17curandStateXORWOW_param_0];
	ld.param.u64 	%rd5, [_Z11inizializza14configurazioneP17curandStateXORWOW_param_1];
	cvta.to.global.u64 	%rd6, %rd5;
	mov.u32 	%r29, %tid.x;
	mov.u32 	%r30, %ctaid.x;
	mov.u32 	%r31, %ntid.x;
	mad.lo.s32 	%r1, %r30, %r31, %r29;
	mul.wide.s32 	%rd7, %r1, 48;
	add.s64 	%rd1, %rd6, %rd7;
	ld.global.v2.u32 	{%r56, %r61}, [%rd1];
	ld.global.v2.u32 	{%r60, %r59}, [%rd1+8];
	ld.global.v2.u32 	{%r58, %r57}, [%rd1+16];
	ld.const.f32 	%f1, [vertice+4];
	ld.const.f32 	%f2, [vertice+12];
	ld.const.f32 	%f3, [vertice];
	ld.const.f32 	%f4, [vertice+8];
	sub.f32 	%f5, %f4, %f3;
	sub.f32 	%f6, %f2, %f1;
	ld.const.f32 	%f7, [vertice+20];
	ld.const.f32 	%f8, [vertice+16];
	sub.f32 	%f9, %f8, %f4;
	ld.const.f32 	%f10, [vertice+28];
	ld.const.f32 	%f11, [vertice+24];
	sub.f32 	%f12, %f11, %f8;
	ld.const.f32 	%f13, [vertice+36];
	ld.const.f32 	%f17, [vertice+32];
	sub.f32 	%f14, %f17, %f11;
$L__BB1_1:
	mov.u32 	%r13, %r61;
	mov.u32 	%r12, %r60;
	mov.u32 	%r61, %r59;
	mov.u32 	%r60, %r58;
	mov.u32 	%r59, %r57;
	shr.u32 	%r32, %r13, 2;
	xor.b32  	%r33, %r32, %r13;
	shl.b32 	%r34, %r59, 4;
	shl.b32 	%r35, %r33, 1;
	xor.b32  	%r36, %r35, %r34;
	xor.b32  	%r37, %r36, %r33;
	xor.b32  	%r58, %r37, %r59;
	add.s32 	%r38, %r56, %r58;
	add.s32 	%r39, %r38, 362437;
	cvt.rn.f32.u32 	%f18, %r39;
	fma.rn.f32 	%f19, %f18, 0f2F800000, 0f2F000000;
	fma.rn.f32 	%f15, %f19, 0f40400000, 0fBFC00000;
	shr.u32 	%r40, %r12, 2;
	xor.b32  	%r41, %r40, %r12;
	shl.b32 	%r42, %r58, 4;
	shl.b32 	%r43, %r41, 1;
	xor.b32  	%r44, %r43, %r42;
	xor.b32  	%r45, %r44, %r41;
	xor.b32  	%r57, %r45, %r58;
	add.s32 	%r56, %r56, 724874;
	add.s32 	%r46, %r57, %r56;
	cvt.rn.f32.u32 	%f20, %r46;
	fma.rn.f32 	%f21, %f20, 0f2F800000, 0f2F000000;
	fma.rn.f32 	%f16, %f21, 0f40400000, 0fBFC00000;
	setp.gtu.f32 	%p1, %f1, %f16;
	@%p1 bra 	$L__BB1_4;
	setp.leu.f32 	%p2, %f2, %f16;
	mov.b32 	%r63, 0;
	@%p2 bra 	$L__BB1_6;
	sub.f32 	%f22, %f16, %f1;
	mul.f32 	%f23, %f22, %f5;
	sub.f32 	%f24, %f15, %f3;
	mul.f32 	%f25, %f24, %f6;
	setp.gt.f32 	%p3, %f23, %f25;
	selp.u32 	%r63, 1, 0, %p3;
	bra.uni 	$L__BB1_6;
$L__BB1_4:
	setp.gtu.f32 	%p4, %f2, %f16;
	mov.b32 	%r63, 0;
	@%p4 bra 	$L__BB1_6;
	sub.f32 	%f26, %f16, %f1;
	mul.f32 	%f27, %f26, %f5;
	sub.f32 	%f28, %f15, %f3;
	mul.f32 	%f29, %f28, %f6;
	setp.lt.f32 	%p5, %f27, %f29;
	selp.s32 	%r63, -1, 0, %p5;
$L__BB1_6:
	setp.gtu.f32 	%p6, %f2, %f16;
	@%p6 bra 	$L__BB1_9;
	setp.leu.f32 	%p7, %f7, %f16;
	@%p7 bra 	$L__BB1_11;
	sub.f32 	%f30, %f16, %f2;
	mul.f32 	%f31, %f30, %f9;
	sub.f32 	%f32, %f15, %f4;
	sub.f32 	%f33, %f7, %f2;
	mul.f32 	%f34, %f32, %f33;
	setp.gt.f32 	%p8, %f31, %f34;
	selp.u32 	%r49, 1, 0, %p8;
	add.s32 	%r63, %r63, %r49;
	bra.uni 	$L__BB1_11;
$L__BB1_9:
	setp.gtu.f32 	%p9, %f7, %f16;
	@%p9 bra 	$L__BB1_11;
	sub.f32 	%f35, %f16, %f2;
	mul.f32 	%f36, %f35, %f9;
	sub.f32 	%f37, %f15, %f4;
	sub.f32 	%f38, %f7, %f2;
	mul.f32 	%f39, %f37, %f38;
	setp.lt.f32 	%p10, %f36, %f39;
	selp.s32 	%r50, -1, 0, %p10;
	add.s32 	%r63, %r63, %r50;
$L__BB1_11:
	setp.gtu.f32 	%p11, %f7, %f16;
	@%p11 bra 	$L__BB1_14;
	setp.leu.f32 	%p12, %f10, %f16;
	@%p12 bra 	$L__BB1_16;
	sub.f32 	%f40, %f16, %f7;
	mul.f32 	%f41, %f40, %f12;
	sub.f32 	%f42, %f15, %f8;
	sub.f32 	%f43, %f10, %f7;
	mul.f32 	%f44, %f42, %f43;
	setp.gt.f32 	%p13, %f41, %f44;
	selp.u32 	%r51, 1, 0, %p13;
	add.s32 	%r63, %r63, %r51;
	bra.uni 	$L__BB1_16;
$L__BB1_14:
	setp.gtu.f32 	%p14, %f10, %f16;
	@%p14 bra 	$L__BB1_16;
	sub.f32 	%f45, %f16, %f7;
	mul.f32 	%f46, %f45, %f12;
	sub.f32 	%f47, %f15, %f8;
	sub.f32 	%f48, %f10, %f7;
	mul.f32 	%f49, %f47, %f48;
	setp.lt.f32 	%p15, %f46, %f49;
	selp.s32 	%r52, -1, 0, %p15;
	add.s32 	%r63, %r63, %r52;
$L__BB1_16:
	setp.gtu.f32 	%p16, %f10, %f16;
	@%p16 bra 	$L__BB1_19;
	setp.leu.f32 	%p17, %f13, %f16;
	@%p17 bra 	$L__BB1_21;
	sub.f32 	%f50, %f16, %f10;
	mul.f32 	%f51, %f50, %f14;
	sub.f32 	%f52, %f15, %f11;
	sub.f32 	%f53, %f13, %f10;
	mul.f32 	%f54, %f52, %f53;
	setp.gt.f32 	%p18, %f51, %f54;
	selp.u32 	%r53, 1, 0, %p18;
	add.s32 	%r63, %r63, %r53;
	bra.uni 	$L__BB1_21;
$L__BB1_19:
	setp.gtu.f32 	%p19, %f13, %f16;
	@%p19 bra 	$L__BB1_21;
	sub.f32 	%f55, %f16, %f10;
	mul.f32 	%f56, %f55, %f14;
	sub.f32 	%f57, %f15, %f11;
	sub.f32 	%f58, %f13, %f10;
	mul.f32 	%f59, %f57, %f58;
	setp.lt.f32 	%p20, %f56, %f59;
	selp.s32 	%r54, -1, 0, %p20;
	add.s32 	%r63, %r63, %r54;
$L__BB1_21:
	setp.gt.s32 	%p21, %r63, 0;
	@%p21 bra 	$L__BB1_1;
	st.global.v2.u32 	[%rd1+8], {%r60, %r59};
	st.global.v2.u32 	[%rd1+16], {%r58, %r57};
	st.global.v2.u32 	[%rd1], {%r56, %r61};
	cvta.to.global.u64 	%rd8, %rd3;
	cvta.to.global.u64 	%rd9, %rd2;
	mul.wide.s32 	%rd10, %r1, 8;
	add.s64 	%rd11, %rd8, %rd10;
	st.global.f32 	[%rd11], %f15;
	st.global.f32 	[%rd11+4], %f16;
	add.s64 	%rd12, %rd9, %rd10;
	mov.b32 	%r55, 0;
	st.global.u32 	[%rd12], %r55;
	st.global.u32 	[%rd12+4], %r55;
	ret;

}
	// .globl	_Z6evolvi14configurazioneP17curandStateXORWOW
.visible .entry _Z6evolvi14configurazioneP17curandStateXORWOW(
	.param .align 8 .b8 _Z6evolvi14configurazioneP17curandStateXORWOW_param_0[24],
	.param .u64 .ptr .align 1 _Z6evolvi14configurazioneP17curandStateXORWOW_param_1
)
{
	.reg .pred 	%p<59>;
	.reg .b32 	%r<69>;
	.reg .b32 	%f<201>;
	.reg .b64 	%rd<16>;
	.reg .b64 	%fd<37>;

	ld.param.u64 	%rd1, [_Z6evolvi14configurazioneP17curandStateXORWOW_param_0+8];
	ld.param.u64 	%rd2, [_Z6evolvi14configurazioneP17curandStateXORWOW_param_0+16];
	ld.param.u64 	%rd7, [_Z6evolvi14configurazioneP17curandStateXORWOW_param_0];
	ld.param.u64 	%rd8, [_Z6evolvi14configurazioneP17curandStateXORWOW_param_1];
	cvta.to.global.u64 	%rd9, %rd8;
	cvta.to.global.u64 	%rd10, %rd7;
	mov.u32 	%r2, %tid.x;
	mov.u32 	%r3, %ctaid.x;
	mov.u32 	%r4, %ntid.x;
	mad.lo.s32 	%r1, %r3, %r4, %r2;
	mul.wide.s32 	%rd11, %r1, 8;
	add.s64 	%rd3, %rd10, %rd11;
	ld.global.f32 	%f11, [%rd3];
	cvt.f64.f32 	%fd1, %f11;
	mul.wide.s32 	%rd12, %r1, 48;
	add.s64 	%rd4, %rd9, %rd12;
	ld.global.u32 	%r5, [%rd4+24];
	setp.eq.s32 	%p2, %r5, 1;
	@%p2 bra 	$L__BB2_2;
	ld.global.v2.u32 	{%r6, %r7}, [%rd4];
	shr.u32 	%r8, %r7, 2;
	xor.b32  	%r9, %r8, %r7;
	ld.global.v2.u32 	{%r10, %r11}, [%rd4+8];
	ld.global.v2.u32 	{%r12, %r13}, [%rd4+16];
	shl.b32 	%r14, %r13, 4;
	shl.b32 	%r15, %r9, 1;
	xor.b32  	%r16, %r15, %r14;
	xor.b32  	%r17, %r16, %r9;
	xor.b32  	%r18, %r17, %r13;
	add.s32 	%r19, %r6, %r18;
	add.s32 	%r20, %r19, 362437;
	shr.u32 	%r21, %r10, 2;
	xor.b32  	%r22, %r21, %r10;
	st.global.v2.u32 	[%rd4+8], {%r12, %r13};
	shl.b32 	%r23, %r18, 4;
	shl.b32 	%r24, %r22, 1;
	xor.b32  	%r25, %r24, %r23;
	xor.b32  	%r26, %r25, %r22;
	xor.b32  	%r27, %r26, %r18;
	st.global.v2.u32 	[%rd4+16], {%r18, %r27};
	add.s32 	%r28, %r6, 724874;
	st.global.v2.u32 	[%rd4], {%r28, %r11};
	add.s32 	%r29, %r27, %r28;
	cvt.rn.f32.u32 	%f12, %r20;
	fma.rn.f32 	%f13, %f12, 0f2F800000, 0f2F000000;
	cvt.rn.f32.u32 	%f14, %r29;
	fma.rn.f32 	%f15, %f14, 0f30C90FDB, 0f30490FDB;
	setp.lt.f32 	%p3, %f13, 0f00800000;
	mul.f32 	%f16, %f13, 0f4B000000;
	selp.f32 	%f17, %f16, %f13, %p3;
	selp.f32 	%f18, 0fC1B80000, 0f00000000, %p3;
	mov.b32 	%r30, %f17;
	add.s32 	%r31, %r30, -1059760811;
	and.b32  	%r32, %r31, -8388608;
	sub.s32 	%r33, %r30, %r32;
	mov.b32 	%f19, %r33;
	cvt.rn.f32.s32 	%f20, %r32;
	fma.rn.f32 	%f21, %f20, 0f34000000, %f18;
	add.f32 	%f22, %f19, 0fBF800000;
	fma.rn.f32 	%f23, %f22, 0fBE055027, 0f3E1039F6;
	fma.rn.f32 	%f24, %f23, %f22, 0fBDF8CDCC;
	fma.rn.f32 	%f25, %f24, %f22, 0f3E0F2955;
	fma.rn.f32 	%f26, %f25, %f22, 0fBE2AD8B9;
	fma.rn.f32 	%f27, %f26, %f22, 0f3E4CED0B;
	fma.rn.f32 	%f28, %f27, %f22, 0fBE7FFF22;
	fma.rn.f32 	%f29, %f28, %f22, 0f3EAAAA78;
	fma.rn.f32 	%f30, %f29, %f22, 0fBF000000;
	mul.f32 	%f31, %f22, %f30;
	fma.rn.f32 	%f32, %f31, %f22, %f22;
	fma.rn.f32 	%f33, %f21, 0f3F317218, %f32;
	setp.gt.u32 	%p4, %r30, 2139095039;
	fma.rn.f32 	%f34, %f17, 0f7F800000, 0f7F800000;
	selp.f32 	%f35, %f34, %f33, %p4;
	setp.eq.f32 	%p5, %f17, 0f00000000;
	mul.f32 	%f36, %f35, 0fC0000000;
	selp.f32 	%f37, 0f7F800000, %f36, %p5;
	sqrt.rn.f32 	%f38, %f37;
	sin.approx.f32 	%f39, %f15;
	cos.approx.f32 	%f40, %f15;
	mul.f32 	%f199, %f38, %f39;
	mul.f32 	%f41, %f38, %f40;
	st.global.f32 	[%rd4+32], %f41;
	mov.b32 	%r34, 1;
	st.global.u32 	[%rd4+24], %r34;
	bra.uni 	$L__BB2_3;
$L__BB2_2:
	mov.b32 	%r35, 0;
	st.global.u32 	[%rd4+24], %r35;
	ld.global.f32 	%f199, [%rd4+32];
$L__BB2_3:
	cvt.f64.f32 	%fd3, %f199;
	mul.f64 	%fd4, %fd3, 0d3FD43D136248490F;
	mul.f64 	%fd5, %fd4, 0d3FF6A09E667F3BCD;
	mul.f64 	%fd6, %fd5, 0d3FB999999999999A;
	div.rn.f64 	%fd7, %fd6, 0d3FAEB851EB851EB8;
	mul.f64 	%fd8, %fd1, 0dC030AAAAAAAAAAAB;
	fma.rn.f64 	%fd9, %fd8, 0d3F847AE147AE147B, %fd1;
	add.f64 	%fd10, %fd9, %fd7;
	cvt.rn.f32.f64 	%f42, %fd10;
	st.global.f32 	[%rd3], %f42;
	ld.global.f32 	%f43, [%rd3+4];
	cvt.f64.f32 	%fd2, %f43;
	ld.global.u32 	%r36, [%rd4+24];
	setp.eq.s32 	%p6, %r36, 1;
	@%p6 bra 	$L__BB2_5;
	ld.global.v2.u32 	{%r37, %r38}, [%rd4];
	shr.u32 	%r39, %r38, 2;
	xor.b32  	%r40, %r39, %r38;
	ld.global.v2.u32 	{%r41, %r42}, [%rd4+8];
	ld.global.v2.u32 	{%r43, %r44}, [%rd4+16];
	shl.b32 	%r45, %r44, 4;
	shl.b32 	%r46, %r40, 1;
	xor.b32  	%r47, %r46, %r45;
	xor.b32  	%r48, %r47, %r40;
	xor.b32  	%r49, %r48, %r44;
	add.s32 	%r50, %r37, %r49;
	add.s32 	%r51, %r50, 362437;
	shr.u32 	%r52, %r41, 2;
	xor.b32  	%r53, %r52, %r41;
	st.global.v2.u32 	[%rd4+8], {%r43, %r44};
	shl.b32 	%r54, %r49, 4;
	shl.b32 	%r55, %r53, 1;
	xor.b32  	%r56, %r55, %r54;
	xor.b32  	%r57, %r56, %r53;
	xor.b32  	%r58, %r57, %r49;
	st.global.v2.u32 	[%rd4+16], {%r49, %r58};
	add.s32 	%r59, %r37, 724874;
	st.global.v2.u32 	[%rd4], {%r59, %r42};
	add.s32 	%r60, %r58, %r59;
	cvt.rn.f32.u32 	%f44, %r51;
	fma.rn.f32 	%f45, %f44, 0f2F800000, 0f2F000000;
	cvt.rn.f32.u32 	%f46, %r60;
	fma.rn.f32 	%f47, %f46, 0f30C90FDB, 0f30490FDB;
	setp.lt.f32 	%p7, %f45, 0f00800000;
	mul.f32 	%f48, %f45, 0f4B000000;
	selp.f32 	%f49, %f48, %f45, %p7;
	selp.f32 	%f50, 0fC1B80000, 0f00000000, %p7;
	mov.b32 	%r61, %f49;
	add.s32 	%r62, %r61, -1059760811;
	and.b32  	%r63, %r62, -8388608;
	sub.s32 	%r64, %r61, %r63;
	mov.b32 	%f51, %r64;
	cvt.rn.f32.s32 	%f52, %r63;
	fma.rn.f32 	%f53, %f52, 0f34000000, %f50;
	add.f32 	%f54, %f51, 0fBF800000;
	fma.rn.f32 	%f55, %f54, 0fBE055027, 0f3E1039F6;
	fma.rn.f32 	%f56, %f55, %f54, 0fBDF8CDCC;
	fma.rn.f32 	%f57, %f56, %f54, 0f3E0F2955;
	fma.rn.f32 	%f58, %f57, %f54, 0fBE2AD8B9;
	fma.rn.f32 	%f59, %f58, %f54, 0f3E4CED0B;
	fma.rn.f32 	%f60, %f59, %f54, 0fBE7FFF22;
	fma.rn.f32 	%f61, %f60, %f54, 0f3EAAAA78;
	fma.rn.f32 	%f62, %f61, %f54, 0fBF000000;
	mul.f32 	%f63, %f54, %f62;
	fma.rn.f32 	%f64, %f63, %f54, %f54;
	fma.rn.f32 	%f65, %f53, 0f3F317218, %f64;
	setp.gt.u32 	%p8, %r61, 2139095039;
	fma.rn.f32 	%f66, %f49, 0f7F800000, 0f7F800000;
	selp.f32 	%f67, %f66, %f65, %p8;
	setp.eq.f32 	%p9, %f49, 0f00000000;
	mul.f32 	%f68, %f67, 0fC0000000;
	selp.f32 	%f69, 0f7F800000, %f68, %p9;
	sqrt.rn.f32 	%f70, %f69;
	sin.approx.f32 	%f71, %f47;
	cos.approx.f32 	%f72, %f47;
	mul.f32 	%f200, %f70, %f71;
	mul.f32 	%f73, %f70, %f72;
	st.global.f32 	[%rd4+32], %f73;
	mov.b32 	%r65, 1;
	st.global.u32 	[%rd4+24], %r65;
	bra.uni 	$L__BB2_6;
$L__BB2_5:
	mov.b32 	%r66, 0;
	st.global.u32 	[%rd4+24], %r66;
	ld.global.f32 	%f200, [%rd4+32];
$L__BB2_6:
	cvt.f64.f32 	%fd11, %f200;
	mul.f64 	%fd12, %fd11, 0d3FD43D136248490F;
	mul.f64 	%fd13, %fd12, 0d3FF6A09E667F3BCD;
	mul.f64 	%fd14, %fd13, 0d3FB999999999999A;
	div.rn.f64 	%fd15, %fd14, 0d3FAEB851EB851EB8;
	mul.f64 	%fd16, %fd2, 0dC030AAAAAAAAAAAB;
	fma.rn.f64 	%fd17, %fd16, 0d3F847AE147AE147B, %fd2;
	add.f64 	%fd18, %fd17, %fd15;
	cvt.rn.f32.f64 	%f74, %fd18;
	st.global.f32 	[%rd3+4], %f74;
	cvta.to.global.u64 	%rd13, %rd1;
	add.s64 	%rd5, %rd13, %rd11;
	ld.global.f32 	%f75, [%rd5];
	cvt.f64.f32 	%fd19, %f75;
	ld.global.f32 	%f76, [%rd3];
	cvt.f64.f32 	%fd20, %f76;
	fma.rn.f64 	%fd21, %fd20, 0d3F847AE147AE147B, %fd19;
	cvt.rn.f32.f64 	%f77, %fd21;
	ld.global.f32 	%f78, [%rd5+4];
	cvt.f64.f32 	%fd22, %f78;
	cvt.f64.f32 	%fd23, %f74;
	fma.rn.f64 	%fd24, %fd23, 0d3F847AE147AE147B, %fd22;
	cvt.rn.f32.f64 	%f79, %fd24;
	cvta.to.global.u64 	%rd15, %rd2;
	add.s64 	%rd6, %rd15, %rd11;
	st.global.f32 	[%rd6], %f77;
	st.global.f32 	[%rd6+4], %f79;
	ld.global.f32 	%f80, [%rd5];
	ld.global.f32 	%f81, [%rd5+4];
	sub.f32 	%f82, %f80, %f77;
	sub.f32 	%f83, %f81, %f79;
	ld.const.f32 	%f84, [vertice];
	ld.const.f32 	%f85, [vertice+4];
	ld.const.f32 	%f86, [vertice+8];
	ld.const.f32 	%f87, [vertice+12];
	sub.f32 	%f88, %f81, %f85;
	sub.f32 	%f89, %f85, %f87;
	mul.f32 	%f90, %f80, %f89;
	fma.rn.f32 	%f91, %f86, %f88, %f90;
	sub.f32 	%f92, %f87, %f81;
	fma.rn.f32 	%f93, %f84, %f92, %f91;
	mul.f32 	%f94, %f82, %f89;
	sub.f32 	%f95, %f84, %f86;
	mul.f32 	%f96, %f83, %f95;
	sub.f32 	%f97, %f94, %f96;
	div.rn.f32 	%f98, %f93, %f97;
	sub.f32 	%f100, %f85, %f81;
	mul.f32 	%f101, %f100, %f77;
	fma.rn.f32 	%f102, %f83, %f84, %f101;
	sub.f32 	%f103, %f79, %f85;
	fma.rn.f32 	%f104, %f80, %f103, %f102;
	sub.f32 	%f105, %f96, %f94;
	div.rn.f32 	%f106, %f104, %f105;
	setp.ge.f32 	%p10, %f106, 0f00000000;
	setp.le.f32 	%p11, %f106, 0f3F800000;
	and.pred  	%p12, %p10, %p11;
	setp.ge.f32 	%p13, %f98, 0f00000000;
	setp.le.f32 	%p14, %f98, 0f3F800000;
	and.pred  	%p15, %p13, %p14;
	and.pred  	%p16, %p12, %p15;
	setp.lt.f32 	%p18, %f98, 0f3F800000;
	selp.f32 	%f107, %f98, 0f3F800000, %p18;
	selp.f32 	%f108, %f107, 0f3F800000, %p16;
	ld.const.f32 	%f110, [vertice+16];
	ld.const.f32 	%f111, [vertice+20];
	sub.f32 	%f112, %f81, %f87;
	sub.f32 	%f113, %f87, %f111;
	mul.f32 	%f114, %f80, %f113;
	fma.rn.f32 	%f115, %f110, %f112, %f114;
	sub.f32 	%f116, %f111, %f81;
	fma.rn.f32 	%f117, %f86, %f116, %f115;
	mul.f32 	%f118, %f82, %f113;
	sub.f32 	%f119, %f86, %f110;
	mul.f32 	%f120, %f83, %f119;
	sub.f32 	%f121, %f118, %f120;
	div.rn.f32 	%f122, %f117, %f121;
	mul.f32 	%f124, %f92, %f77;
	fma.rn.f32 	%f125, %f83, %f86, %f124;
	sub.f32 	%f126, %f79, %f87;
	fma.rn.f32 	%f127, %f80, %f126, %f125;
	sub.f32 	%f128, %f120, %f118;
	div.rn.f32 	%f129, %f127, %f128;
	setp.ge.f32 	%p19, %f129, 0f00000000;
	setp.le.f32 	%p20, %f129, 0f3F800000;
	and.pred  	%p21, %p19, %p20;
	setp.ge.f32 	%p22, %f122, 0f00000000;
	setp.le.f32 	%p23, %f122, 0f3F800000;
	and.pred  	%p24, %p22, %p23;
	and.pred  	%p25, %p21, %p24;
	setp.lt.f32 	%p27, %f122, %f108;
	selp.f32 	%f130, %f122, %f108, %p27;
	selp.f32 	%f131, %f130, %f108, %p25;
	ld.const.f32 	%f133, [vertice+24];
	ld.const.f32 	%f134, [vertice+28];
	sub.f32 	%f135, %f81, %f111;
	sub.f32 	%f136, %f111, %f134;
	mul.f32 	%f137, %f80, %f136;
	fma.rn.f32 	%f138, %f133, %f135, %f137;
	sub.f32 	%f139, %f134, %f81;
	fma.rn.f32 	%f140, %f110, %f139, %f138;
	mul.f32 	%f141, %f82, %f136;
	sub.f32 	%f142, %f110, %f133;
	mul.f32 	%f143, %f83, %f142;
	sub.f32 	%f144, %f141, %f143;
	div.rn.f32 	%f145, %f140, %f144;
	mul.f32 	%f147, %f116, %f77;
	fma.rn.f32 	%f148, %f83, %f110, %f147;
	sub.f32 	%f149, %f79, %f111;
	fma.rn.f32 	%f150, %f80, %f149, %f148;
	sub.f32 	%f151, %f143, %f141;
	div.rn.f32 	%f152, %f150, %f151;
	setp.ge.f32 	%p28, %f152, 0f00000000;
	setp.le.f32 	%p29, %f152, 0f3F800000;
	and.pred  	%p30, %p28, %p29;
	setp.ge.f32 	%p31, %f145, 0f00000000;
	setp.le.f32 	%p32, %f145, 0f3F800000;
	and.pred  	%p33, %p31, %p32;
	and.pred  	%p34, %p30, %p33;
	setp.lt.f32 	%p36, %f145, %f131;
	selp.f32 	%f153, %f145, %f131, %p36;
	selp.f32 	%f154, %f153, %f131, %p34;
	ld.const.f32 	%f156, [vertice+32];
	ld.const.f32 	%f157, [vertice+36];
	sub.f32 	%f158, %f81, %f134;
	sub.f32 	%f159, %f134, %f157;
	mul.f32 	%f160, %f80, %f159;
	fma.rn.f32 	%f161, %f156, %f158, %f160;
	sub.f32 	%f162, %f157, %f81;
	fma.rn.f32 	%f163, %f133, %f162, %f161;
	mul.f32 	%f164, %f82, %f159;
	sub.f32 	%f165, %f133, %f156;
	mul.f32 	%f166, %f83, %f165;
	sub.f32 	%f167, %f164, %f166;
	div.rn.f32 	%f168, %f163, %f167;
	mul.f32 	%f170, %f139, %f77;
	fma.rn.f32 	%f171, %f83, %f133, %f170;
	sub.f32 	%f172, %f79, %f134;
	fma.rn.f32 	%f173, %f80, %f172, %f171;
	sub.f32 	%f174, %f166, %f164;
	div.rn.f32 	%f175, %f173, %f174;
	setp.ge.f32 	%p37, %f175, 0f00000000;
	setp.le.f32 	%p38, %f175, 0f3F800000;
	and.pred  	%p39, %p37, %p38;
	setp.ge.f32 	%p40, %f168, 0f00000000;
	setp.le.f32 	%p41, %f168, 0f3F800000;
	and.pred  	%p42, %p40, %p41;
	and.pred  	%p43, %p39, %p42;
	setp.lt.f32 	%p44, %f168, %f154;
	selp.f32 	%f176, %f168, %f154, %p44;
	selp.f32 	%f177, %f176, %f154, %p43;
	or.pred  	%p45, %p43, %p34;
	or.pred  	%p46, %p45, %p25;
	or.pred  	%p1, %p46, %p16;
	sub.f32 	%f178, %f77, %f80;
	cvt.f64.f32 	%fd25, %f178;
	cvt.f64.f32 	%fd26, %f177;
	add.f64 	%fd27, %fd26, 0dBE45798EE2308C3A;
	cvt.f64.f32 	%fd28, %f80;
	fma.rn.f64 	%fd29, %fd27, %fd25, %fd28;
	cvt.rn.f32.f64 	%f179, %fd29;
	st.global.f32 	[%rd5], %f179;
	sub.f32 	%f180, %f79, %f81;
	cvt.f64.f32 	%fd30, %f180;
	cvt.f64.f32 	%fd31, %f81;
	fma.rn.f64 	%fd32, %fd27, %fd30, %fd31;
	cvt.rn.f32.f64 	%f181, %fd32;
	st.global.f32 	[%rd5+4], %f181;
	ld.const.f32 	%f182, [ottimizza];
	setp.geu.f32 	%p47, %f182, %f179;
	ld.const.f32 	%f183, [ottimizza+8];
	setp.leu.f32 	%p48, %f183, %f179;
	ld.const.f32 	%f185, [ottimizza+16];
	setp.leu.f32 	%p49, %f185, %f181;
	or.pred  	%p50, %p48, %p49;
	or.pred  	%p51, %p50, %p47;
	ld.const.f32 	%f187, [ottimizza+4];
	setp.geu.f32 	%p52, %f187, %f181;
	or.pred  	%p53, %p51, %p52;
	@%p53 bra 	$L__BB2_10;
	not.pred 	%p58, %p1;
	@%p58 bra 	$L__BB2_9;
	ld.global.f32 	%f193, [%rd6];
	sub.f32 	%f194, %f193, %f179;
	cvt.f64.f32 	%fd33, %f194;
	div.rn.f64 	%fd34, %fd33, 0d3F847AE147AE147B;
	cvt.rn.f32.f64 	%f195, %fd34;
	st.global.f32 	[%rd6], %f195;
	ld.global.f32 	%f196, [%rd6+4];
	sub.f32 	%f197, %f196, %f181;
	cvt.f64.f32 	%fd35, %f197;
	div.rn.f64 	%fd36, %fd35, 0d3F847AE147AE147B;
	cvt.rn.f32.f64 	%f198, %fd36;
	st.global.f32 	[%rd6+4], %f198;
	bra.uni 	$L__BB2_18;
$L__BB2_9:
	mov.b32 	%r68, 0;
	st.global.u32 	[%rd6], %r68;
	st.global.u32 	[%rd6+4], %r68;
	bra.uni 	$L__BB2_18;
$L__BB2_10:
	mov.b32 	%r67, 0;
	st.global.u32 	[%rd6], %r67;
	st.global.u32 	[%rd6+4], %r67;
	ld.global.f32 	%f9, [%rd5];
	setp.leu.f32 	%p54, %f9, 0f3FC00000;
	@%p54 bra 	$L__BB2_12;
	add.f32 	%f190, %f9, 0fC0400000;
	st.global.f32 	[%rd5], %f190;
	bra.uni 	$L__BB2_14;
$L__BB2_12:
	setp.geu.f32 	%p55, %f9, 0fBFC00000;
	@%p55 bra 	$L__BB2_14;
	add.f32 	%f189, %f9, 0f40400000;
	st.global.f32 	[%rd5], %f189;
$L__BB2_14:
	ld.global.f32 	%f10, [%rd5+4];
	setp.leu.f32 	%p56, %f10, 0f3FC00000;
	@%p56 bra 	$L__BB2_16;
	add.f32 	%f192, %f10, 0fC0400000;
	st.global.f32 	[%rd5+4], %f192;
	bra.uni 	$L__BB2_18;
$L__BB2_16:
	setp.geu.f32 	%p57, %f10, 0fBFC00000;
	@%p57 bra 	$L__BB2_18;
	add.f32 	%f191, %f10, 0f40400000;
	st.global.f32 	[%rd5+4], %f191;
$L__BB2_18:
	ret;

}


// ===== COMPILED SASS (sm_100) =====

	.target	sm_100

	.elftype	@"ET_EXEC"


//--------------------- .note.nv.tkinfo           --------------------------
	.section	.note.nv.tkinfo,"",@"SHT_NOTE"
	.sectionflags	@"SHF_NOTE_NV_TKINFO"
	.tkinfo
        /*0018*/ 	.word	0x00000002
        /*0030*/ 	.string	""
        /*0030*/ 	.string	"ptxas"
        /*0030*/ 	.string	"Cuda compilation tools, release 13.0, V13.0.88"
        /*0030*/ 	.string	"Build cuda_13.0.r13.0/compiler.36424714_0"
        /*0030*/ 	.string	"-arch sm_100 -m 64 "



//--------------------- .note.nv.cuinfo           --------------------------
	.section	.note.nv.cuinfo,"",@"SHT_NOTE"
	.sectionflags	@"SHF_NOTE_NV_CUINFO"
        /*0018*/ 	.short	0x0002
        /*001a*/ 	.short	0x0064
        /*001c*/ 	.short	0x0082
	.zero		2


//--------------------- .nv.info                  --------------------------
	.section	.nv.info,"",@"SHT_CUDA_INFO"
	.align	4


	//----- nvinfo : EIATTR_REGCOUNT
	.align		4
        /*0000*/ 	.byte	0x04, 0x2f
        /*0002*/ 	.short	(.L_12 - .L_11)
	.align		4
.L_11:
        /*0004*/ 	.word	index@(_Z19setup_random_kernelP17curandStateXORWOW)
        /*0008*/ 	.word	0x0000001f


	//----- nvinfo : EIATTR_FRAME_SIZE
	.align		4
.L_12:
        /*000c*/ 	.byte	0x04, 0x11
        /*000e*/ 	.short	(.L_14 - .L_13)
	.align		4
.L_13:
        /*0010*/ 	.word	index@(_Z19setup_random_kernelP17curandStateXORWOW)
        /*0014*/ 	.word	0x00000000


	//----- nvinfo : EIATTR_REGCOUNT
	.align		4
.L_14:
        /*0018*/ 	.byte	0x04, 0x2f
        /*001a*/ 	.short	(.L_16 - .L_15)
	.align		4
.L_15:
        /*001c*/ 	.word	index@(_Z11inizializza14configurazioneP17curandStateXORWOW)
        /*0020*/ 	.word	0x0000001c


	//----- nvinfo : EIATTR_FRAME_SIZE
	.align		4
.L_16:
        /*0024*/ 	.byte	0x04, 0x11
        /*0026*/ 	.short	(.L_18 - .L_17)
	.align		4
.L_17:
        /*0028*/ 	.word	index@(_Z11inizializza14configurazioneP17curandStateXORWOW)
        /*002c*/ 	.word	0x00000000


	//----- nvinfo : EIATTR_REGCOUNT
	.align		4
.L_18:
        /*0030*/ 	.byte	0x04, 0x2f
        /*0032*/ 	.short	(.L_20 - .L_19)
	.align		4
.L_19:
        /*0034*/ 	.word	index@(_Z6evolvi14configurazioneP17curandStateXORWOW)
        /*0038*/ 	.word	0x0000001f


	//----- nvinfo : EIATTR_FRAME_SIZE
	.align		4
.L_20:
        /*003c*/ 	.byte	0x04, 0x11
        /*003e*/ 	.short	(.L_22 - .L_21)
	.align		4
.L_21:
        /*0040*/ 	.word	index@($__internal_2_$__cuda_sm3x_div_rn_noftz_f32_slowpath)
        /*0044*/ 	.word	0x00000000


	//----- nvinfo : EIATTR_FRAME_SIZE
	.align		4
.L_22:
        /*0048*/ 	.byte	0x04, 0x11
        /*004a*/ 	.short	(.L_24 - .L_23)
	.align		4
.L_23:
        /*004c*/ 	.word	index@($__internal_1_$__cuda_sm20_sqrt_rn_f32_slowpath)
        /*0050*/ 	.word	0x00000000


	//----- nvinfo : EIATTR_FRAME_SIZE
	.align		4
.L_24:
        /*0054*/ 	.byte	0x04, 0x11
        /*0056*/ 	.short	(.L_26 - .L_25)
	.align		4
.L_25:
        /*0058*/ 	.word	index@($__internal_0_$__cuda_sm20_div_rn_f64_full)
        /*005c*/ 	.word	0x00000000


	//----- nvinfo : EIATTR_FRAME_SIZE
	.align		4
.L_26:
        /*0060*/ 	.byte	0x04, 0x11
        /*0062*/ 	.short	(.L_28 - .L_27)
	.align		4
.L_27:
        /*0064*/ 	.word	index@(_Z6evolvi14configurazioneP17curandStateXORWOW)
        /*0068*/ 	.word	0x00000000


	//----- nvinfo : EIATTR_MIN_STACK_SIZE
	.align		4
.L_28:
        /*006c*/ 	.byte	0x04, 0x12
        /*006e*/ 	.short	(.L_30 - .L_29)
	.align		4
.L_29:
        /*0070*/ 	.word	index@(_Z6evolvi14configurazioneP17curandStateXORWOW)
        /*0074*/ 	.word	0x00000000


	//----- nvinfo : EIATTR_MIN_STACK_SIZE
	.align		4
.L_30:
        /*0078*/ 	.byte	0x04, 0x12
        /*007a*/ 	.short	(.L_32 - .L_31)
	.align		4
.L_31:
        /*007c*/ 	.word	index@(_Z11inizializza14configurazioneP17curandStateXORWOW)
        /*0080*/ 	.word	0x00000000


	//----- nvinfo : EIATTR_MIN_STACK_SIZE
	.align		4
.L_32:
        /*0084*/ 	.byte	0x04, 0x12
        /*0086*/ 	.short	(.L_34 - .L_33)
	.align		4
.L_33:
        /*0088*/ 	.word	index@(_Z19setup_random_kernelP17curandStateXORWOW)
        /*008c*/ 	.word	0x00000000
.L_34:


//--------------------- .nv.compat                --------------------------
	.section	.nv.compat,"",@"SHT_CUDA_COMPAT_INFO"
	.align	4
        /*0000*/ 	.byte	0x02, 0x09, 0x00, 0x00, 0x02, 0x02, 0x01, 0x00, 0x02, 0x05, 0x05, 0x00, 0x03, 0x07, 0x01, 0x01
        /*0010*/ 	.byte	0x02, 0x03, 0x00, 0x00, 0x02, 0x06, 0x01, 0x00, 0x04, 0x0b, 0x08, 0x00, 0x01, 0x00, 0x00, 0x00
        /*0020*/ 	.byte	0x00, 0x00, 0x00, 0x00


//--------------------- .nv.info._Z6evolvi14configurazioneP17curandStateXORWOW --------------------------
	.section	.nv.info._Z6evolvi14configurazioneP17curandStateXORWOW,"",@"SHT_CUDA_INFO"
	.sectionflags	@""
	.align	4


	//----- nvinfo : EIATTR_CUDA_API_VERSION
	.align		4
        /*0000*/ 	.byte	0x04, 0x37
        /*0002*/ 	.short	(.L_36 - .L_35)
.L_35:
        /*0004*/ 	.word	0x00000082


	//----- nvinfo : EIATTR_KPARAM_INFO
	.align		4
.L_36:
        /*0008*/ 	.byte	0x04, 0x17
        /*000a*/ 	.short	(.L_38 - .L_37)
.L_37:
        /*000c*/ 	.word	0x00000000
        /*0010*/ 	.short	0x0001
        /*0012*/ 	.short	0x0018
        /*0014*/ 	.byte	0x00, 0xf5, 0x21, 0x00


	//----- nvinfo : EIATTR_KPARAM_INFO
	.align		4
.L_38:
        /*0018*/ 	.byte	0x04, 0x17
        /*001a*/ 	.short	(.L_40 - .L_39)
.L_39:
        /*001c*/ 	.word	0x00000000
        /*0020*/ 	.short	0x0000
        /*0022*/ 	.short	0x0000
        /*0024*/ 	.byte	0x00, 0xf0, 0x61, 0x00


	//----- nvinfo : EIATTR_SPARSE_MMA_MASK
	.align		4
.L_40:
        /*0028*/ 	.byte	0x03, 0x50
        /*002a*/ 	.short	0x0000


	//----- nvinfo : EIATTR_MAXREG_COUNT
	.align		4
        /*002c*/ 	.byte	0x03, 0x1b
        /*002e*/ 	.short	0x00ff


	//----- nvinfo : EIATTR_MERCURY_ISA_VERSION
	.align		4
        /*0030*/ 	.byte	0x03, 0x5f
        /*0032*/ 	.short	0x0101


	//----- nvinfo : EIATTR_VRC_CTA_INIT_COUNT
	.align		4
        /*0034*/ 	.byte	0x02, 0x4a
	.zero		1
	.zero		1


	//----- nvinfo : EIATTR_EXIT_INSTR_OFFSETS
	.align		4
        /*0038*/ 	.byte	0x04, 0x1c
        /*003a*/ 	.short	(.L_42 - .L_41)


	//   ....[0]....
.L_41:
        /*003c*/ 	.word	0x00002430


	//   ....[1]....
        /*0040*/ 	.word	0x00002460


	//   ....[2]....
        /*0044*/ 	.word	0x00002570


	//   ....[3]....
        /*0048*/ 	.word	0x00002590


	//   ....[4]....
        /*004c*/ 	.word	0x000025c0


	//----- nvinfo : EIATTR_CRS_STACK_SIZE
	.align		4
.L_42:
        /*0050*/ 	.byte	0x04, 0x1e
        /*0052*/ 	.short	(.L_44 - .L_43)
.L_43:
        /*0054*/ 	.word	0x00000000


	//----- nvinfo : EIATTR_CBANK_PARAM_SIZE
	.align		4
.L_44:
        /*0058*/ 	.byte	0x03, 0x19
        /*005a*/ 	.short	0x0020


	//----- nvinfo : EIATTR_PARAM_CBANK
	.align		4
        /*005c*/ 	.byte	0x04, 0x0a
        /*005e*/ 	.short	(.L_46 - .L_45)
	.align		4
.L_45:
        /*0060*/ 	.word	index@(.nv.constant0._Z6evolvi14configurazioneP17curandStateXORWOW)
        /*0064*/ 	.short	0x0380
        /*0066*/ 	.short	0x0020


	//----- nvinfo : EIATTR_SW_WAR
	.align		4
.L_46:
        /*0068*/ 	.byte	0x04, 0x36
        /*006a*/ 	.short	(.L_48 - .L_47)
.L_47:
        /*006c*/ 	.word	0x00000008
.L_48:


//--------------------- .nv.info._Z11inizializza14configurazioneP17curandStateXORWOW --------------------------
	.section	.nv.info._Z11inizializza14configurazioneP17curandStateXORWOW,"",@"SHT_CUDA_INFO"
	.sectionflags	@""
	.align	4


	//----- nvinfo : EIATTR_CUDA_API_VERSION
	.align		4
        /*0000*/ 	.byte	0x04, 0x37
        /*0002*/ 	.short	(.L_50 - .L_49)
.L_49:
        /*0004*/ 	.word	0x00000082


	//----- nvinfo : EIATTR_KPARAM_INFO
	.align		4
.L_50:
        /*0008*/ 	.byte	0x04, 0x17
        /*000a*/ 	.short	(.L_52 - .L_51)
.L_51:
        /*000c*/ 	.word	0x00000000
        /*0010*/ 	.short	0x0001
        /*0012*/ 	.short	0x0018
        /*0014*/ 	.byte	0x00, 0xf5, 0x21, 0x00


	//----- nvinfo : EIATTR_KPARAM_INFO
	.align		4
.L_52:
        /*0018*/ 	.byte	0x04, 0x17
        /*001a*/ 	.short	(.L_54 - .L_53)
.L_53:
        /*001c*/ 	.word	0x00000000
        /*0020*/ 	.short	0x0000
        /*0022*/ 	.short	0x0000
        /*0024*/ 	.byte	0x00, 0xf0, 0x61, 0x00


	//----- nvinfo : EIATTR_SPARSE_MMA_MASK
	.align		4
.L_54:
        /*0028*/ 	.byte	0x03, 0x50
        /*002a*/ 	.short	0x0000


	//----- nvinfo : EIATTR_MAXREG_COUNT
	.align		4
        /*002c*/ 	.byte	0x03, 0x1b
        /*002e*/ 	.short	0x00ff


	//----- nvinfo : EIATTR_MERCURY_ISA_VERSION
	.align		4
        /*0030*/ 	.byte	0x03, 0x5f
        /*0032*/ 	.short	0x0101


	//----- nvinfo : EIATTR_VRC_CTA_INIT_COUNT
	.align		4
        /*0034*/ 	.byte	0x02, 0x4a
	.zero		1
	.zero		1


	//----- nvinfo : EIATTR_EXIT_INSTR_OFFSETS
	.align		4
        /*0038*/ 	.byte	0x04, 0x1c
        /*003a*/ 	.short	(.L_56 - .L_55)


	//   ....[0]....
.L_55:
        /*003c*/ 	.word	0x00000b70


	//----- nvinfo : EIATTR_CRS_STACK_SIZE
	.align		4
.L_56:
        /*0040*/ 	.byte	0x04, 0x1e
        /*0042*/ 	.short	(.L_58 - .L_57)
.L_57:
        /*0044*/ 	.word	0x00000000


	//----- nvinfo : EIATTR_CBANK_PARAM_SIZE
	.align		4
.L_58:
        /*0048*/ 	.byte	0x03, 0x19
        /*004a*/ 	.short	0x0020


	//----- nvinfo : EIATTR_PARAM_CBANK
	.align		4
        /*004c*/ 	.byte	0x04, 0x0a
        /*004e*/ 	.short	(.L_60 - .L_59)
	.align		4
.L_59:
        /*0050*/ 	.word	index@(.nv.constant0._Z11inizializza14configurazioneP17curandStateXORWOW)
        /*0054*/ 	.short	0x0380
        /*0056*/ 	.short	0x0020


	//----- nvinfo : EIATTR_SW_WAR
	.align		4
.L_60:
        /*0058*/ 	.byte	0x04, 0x36
        /*005a*/ 	.short	(.L_62 - .L_61)
.L_61:
        /*005c*/ 	.word	0x00000008
.L_62:


//--------------------- .nv.info._Z19setup_random_kernelP17curandStateXORWOW --------------------------
	.section	.nv.info._Z19setup_random_kernelP17curandStateXORWOW,"",@"SHT_CUDA_INFO"
	.sectionflags	@""
	.align	4


	//----- nvinfo : EIATTR_CUDA_API_VERSION
	.align		4
        /*0000*/ 	.byte	0x04, 0x37
        /*0002*/ 	.short	(.L_64 - .L_63)
.L_63:
        /*0004*/ 	.word	0x00000082


	//----- nvinfo : EIATTR_KPARAM_INFO
	.align		4
.L_64:
        /*0008*/ 	.byte	0x04, 0x17
        /*000a*/ 	.short	(.L_66 - .L_65)
.L_65:
        /*000c*/ 	.word	0x00000000
        /*0010*/ 	.short	0x0000
        /*0012*/ 	.short	0x0000
        /*0014*/ 	.byte	0x00, 0xf5, 0x21, 0x00


	//----- nvinfo : EIATTR_SPARSE_MMA_MASK
	.align		4
.L_66:
        /*0018*/ 	.byte	0x03, 0x50
        /*001a*/ 	.short	0x0000


	//----- nvinfo : EIATTR_MAXREG_COUNT
	.align		4
        /*001c*/ 	.byte	0x03, 0x1b
        /*001e*/ 	.short	0x00ff


	//----- nvinfo : EIATTR_MERCURY_ISA_VERSION
	.align		4
        /*0020*/ 	.byte	0x03, 0x5f
        /*0022*/ 	.short	0x0101


	//----- nvinfo : EIATTR_VRC_CTA_INIT_COUNT
	.align		4
        /*0024*/ 	.byte	0x02, 0x4a
	.zero		1
	.zero		1


	//----- nvinfo : EIATTR_EXIT_INSTR_OFFSETS
	.align		4
        /*0028*/ 	.byte	0x04, 0x1c
        /*002a*/ 	.short	(.L_68 - .L_67)


	//   ....[0]....
.L_67:
        /*002c*/ 	.word	0x00000e80


	//----- nvinfo : EIATTR_CRS_STACK_SIZE
	.align		4
.L_68:
        /*0030*/ 	.byte	0x04, 0x1e
        /*0032*/ 	.short	(.L_70 - .L_69)
.L_69:
        /*0034*/ 	.word	0x00000000


	//----- nvinfo : EIATTR_CBANK_PARAM_SIZE
	.align		4
.L_70:
        /*0038*/ 	.byte	0x03, 0x19
        /*003a*/ 	.short	0x0008


	//----- nvinfo : EIATTR_PARAM_CBANK
	.align		4
        /*003c*/ 	.byte	0x04, 0x0a
        /*003e*/ 	.short	(.L_72 - .L_71)
	.align		4
.L_71:
        /*0040*/ 	.word	index@(.nv.constant0._Z19setup_random_kernelP17curandStateXORWOW)
        /*0044*/ 	.short	0x0380
        /*0046*/ 	.short	0x0008


	//----- nvinfo : EIATTR_SW_WAR
	.align		4
.L_72:
        /*0048*/ 	.byte	0x04, 0x36
        /*004a*/ 	.short	(.L_74 - .L_73)
.L_73:
        /*004c*/ 	.word	0x00000008
.L_74:


//--------------------- .nv.callgraph             --------------------------
	.section	.nv.callgraph,"",@"SHT_CUDA_CALLGRAPH"
	.align	4
	.sectionentsize	8
	.align		4
        /*0000*/ 	.word	0x00000000
	.align		4
        /*0004*/ 	.word	0xffffffff
	.align		4
        /*0008*/ 	.word	0x00000000
	.align		4
        /*000c*/ 	.word	0xfffffffe
	.align		4
        /*0010*/ 	.word	0x00000000
	.align		4
        /*0014*/ 	.word	0xfffffffd
	.align		4
        /*0018*/ 	.word	0x00000000
	.align		4
        /*001c*/ 	.word	0xfffffffc


//--------------------- .nv.constant4             --------------------------
	.section	.nv.constant4,"a",@progbits
	.align	8
	.align		8
.nv.constant4:
        /*0000*/ 	.dword	precalc_xorwow_matrix
	.align		8
        /*0008*/ 	.dword	precalc_xorwow_offset_matrix
	.align		8
        /*0010*/ 	.dword	mrg32k3aM1
	.align		8
        /*0018*/ 	.dword	mrg32k3aM2
	.align		8
        /*0020*/ 	.dword	mrg32k3aM1SubSeq
	.align		8
        /*0028*/ 	.dword	mrg32k3aM2SubSeq
	.align		8
        /*0030*/ 	.dword	mrg32k3aM1Seq
	.align		8
        /*0038*/ 	.dword	mrg32k3aM2Seq


//--------------------- .nv.constant3             --------------------------
	.section	.nv.constant3,"a",@progbits
	.align	8
.nv.constant3:
	.type		__cr_lgamma_table,@object
	.size		__cr_lgamma_table,(vertice - __cr_lgamma_table)
__cr_lgamma_table:
        /*0000*/ 	.byte	0x00, 0x00, 0x00, 0x00, 0x00, 0x00, 0x00, 0x00, 0x00, 0x00, 0x00, 0x00, 0x00, 0x00, 0x00, 0x00
        /*0010*/ 	.byte	0xef, 0x39, 0xfa, 0xfe, 0x42, 0x2e, 0xe6, 0x3f, 0x02, 0x20, 0x2a, 0xfa, 0x0b, 0xab, 0xfc, 0x3f
        /*0020*/ 	.byte	0xf9, 0x2c, 0x92, 0x7c, 0xa7, 0x6c, 0x09, 0x40, 0xc9, 0x79, 0x44, 0x3c, 0x64, 0x26, 0x13, 0x40
        /*0030*/ 	.byte	0xca, 0x01, 0xcf, 0x3a, 0x27, 0x51, 0x1a, 0x40, 0x30, 0xcc, 0x2d, 0xf3, 0xe1, 0x0c, 0x21, 0x40
        /*0040*/ 	.byte	0x0d, 0xb7, 0xfc, 0x82, 0x8e, 0x35, 0x25, 0x40
	.type		vertice,@object
	.size		vertice,(ottimizza - vertice)
vertice:
	.zero		40
	.type		ottimizza,@object
	.size		ottimizza,(.L_10 - ottimizza)
ottimizza:
	.zero		40
.L_10:


//--------------------- .text._Z6evolvi14configurazioneP17curandStateXORWOW --------------------------
	.section	.text._Z6evolvi14configurazioneP17curandStateXORWOW,"ax",@progbits
	.align	128
        .global         _Z6evolvi14configurazioneP17curandStateXORWOW
        .type           _Z6evolvi14configurazioneP17curandStateXORWOW,@function
        .size           _Z6evolvi14configurazioneP17curandStateXORWOW,(.L_x_84 - _Z6evolvi14configurazioneP17curandStateXORWOW)
        .other          _Z6evolvi14configurazioneP17curandStateXORWOW,@"STO_CUDA_ENTRY STV_DEFAULT"
_Z6evolvi14configurazioneP17curandStateXORWOW:
.text._Z6evolvi14configurazioneP17curandStateXORWOW:
[----:B------:R-:W-:Y:S01]  /*0000*/  LDC R1, c[0x0][0x37c] ;  /* 0x0000df00ff017b82 */ /* 0x000fe20000000800 */
[----:B------:R-:W0:Y:S07]  /*0010*/  S2R R14, SR_TID.X ;  /* 0x00000000000e7919 */ /* 0x000e2e0000002100 */
[----:B------:R-:W0:Y:S01]  /*0020*/  S2UR UR6, SR_CTAID.X ;  /* 0x00000000000679c3 */ /* 0x000e220000002500 */
[----:B------:R-:W1:Y:S07]  /*0030*/  LDCU.64 UR4, c[0x0][0x358] ;  /* 0x00006b00ff0477ac */ /* 0x000e6e0008000a00 */
[----:B------:R-:W0:Y:S08]  /*0040*/  LDC R3, c[0x0][0x360] ;  /* 0x0000d800ff037b82 */ /* 0x000e300000000800 */
[----:B------:R-:W2:Y:S08]  /*0050*/  LDC.64 R24, c[0x0][0x398] ;  /* 0x0000e600ff187b82 */ /* 0x000eb00000000a00 */
[----:B------:R-:W3:Y:S01]  /*0060*/  LDC.64 R4, c[0x0][0x380] ;  /* 0x0000e000ff047b82 */ /* 0x000ee20000000a00 */
[----:B0-----:R-:W-:-:S04]  /*0070*/  IMAD R14, R3, UR6, R14 ;  /* 0x00000006030e7c24 */ /* 0x001fc8000f8e020e */
[----:B--2---:R-:W-:-:S05]  /*0080*/  IMAD.WIDE R24, R14, 0x30, R24 ;  /* 0x000000300e187825 */ /* 0x004fca00078e0218 */
[----:B-1----:R-:W2:Y:S01]  /*0090*/  LDG.E R0, desc[UR4][R24.64+0x18] ;  /* 0x0000180418007981 */ /* 0x002ea2000c1e1900 */
[----:B---3--:R-:W-:-:S05]  /*00a0*/  IMAD.WIDE R4, R14, 0x8, R4 ;  /* 0x000000080e047825 */ /* 0x008fca00078e0204 */
[----:B------:R-:W3:Y:S01]  /*00b0*/  LDG.E R22, desc[UR4][R4.64] ;  /* 0x0000000404167981 */ /* 0x000ee2000c1e1900 */
[----:B------:R-:W-:Y:S01]  /*00c0*/  BSSY.RECONVERGENT B0, `(.L_x_0) ;  /* 0x0000053000007945 */ /* 0x000fe20003800200 */
[----:B--2---:R-:W-:Y:S01]  /*00d0*/  ISETP.NE.AND P0, PT, R0, 0x1, PT ;  /* 0x000000010000780c */ /* 0x004fe20003f05270 */
[----:B---3--:R-:W0:-:S12]  /*00e0*/  F2F.F64.F32 R22, R22 ;  /* 0x0000001600167310 */ /* 0x008e180000201800 */
[----:B------:R-:W-:Y:S05]  /*00f0*/  @!P0 BRA `(.L_x_1) ;  /* 0x0000000400348947 */ /* 0x000fea0003800000 */
[----:B------:R-:W2:Y:S04]  /*0100*/  LDG.E.64 R8, desc[UR4][R24.64] ;  /* 0x0000000418087981 */ /* 0x000ea8000c1e1b00 */
[----:B------:R-:W3:Y:S04]  /*0110*/  LDG.E.64 R2, desc[UR4][R24.64+0x10] ;  /* 0x0000100418027981 */ /* 0x000ee8000c1e1b00 */
[----:B------:R-:W4:Y:S01]  /*0120*/  LDG.E.64 R6, desc[UR4][R24.64+0x8] ;  /* 0x0000080418067981 */ /* 0x000f22000c1e1b00 */
[----:B------:R-:W-:Y:S01]  /*0130*/  IMAD.MOV.U32 R12, RZ, RZ, 0x3e055027 ;  /* 0x3e055027ff0c7424 */ /* 0x000fe200078e00ff */
[----:B------:R-:W-:Y:S01]  /*0140*/  MOV R15, 0x7f800000 ;  /* 0x7f800000000f7802 */ /* 0x000fe20000000f00 */
[----:B------:R-:W-:Y:S01]  /*0150*/  BSSY.RECONVERGENT B1, `(.L_x_2) ;  /* 0x000003e000017945 */ /* 0x000fe20003800200 */
[----:B--2---:R-:W-:-:S04]  /*0160*/  SHF.R.U32.HI R0, RZ, 0x2, R9 ;  /* 0x00000002ff007819 */ /* 0x004fc80000011609 */
[----:B------:R-:W-:Y:S01]  /*0170*/  LOP3.LUT R0, R0, R9, RZ, 0x3c, !PT ;  /* 0x0000000900007212 */ /* 0x000fe200078e3cff */
[----:B---3--:R1:W-:Y:S01]  /*0180*/  STG.E.64 desc[UR4][R24.64+0x8], R2 ;  /* 0x0000080218007986 */ /* 0x0083e2000c101b04 */
[----:B------:R-:W-:Y:S02]  /*0190*/  SHF.L.U32 R9, R3, 0x4, RZ ;  /* 0x0000000403097819 */ /* 0x000fe400000006ff */
[----:B----4-:R-:W-:Y:S01]  /*01a0*/  SHF.R.U32.HI R11, RZ, 0x2, R6 ;  /* 0x00000002ff0b7819 */ /* 0x010fe20000011606 */
[----:B------:R-:W-:-:S03]  /*01b0*/  IMAD.SHL.U32 R10, R0, 0x2, RZ ;  /* 0x00000002000a7824 */ /* 0x000fc600078e00ff */
[----:B------:R-:W-:Y:S02]  /*01c0*/  LOP3.LUT R11, R11, R6, RZ, 0x3c, !PT ;  /* 0x000000060b0b7212 */ /* 0x000fe400078e3cff */
[----:B------:R-:W-:Y:S01]  /*01d0*/  LOP3.LUT R10, R0, R10, R9, 0x96, !PT ;  /* 0x0000000a000a7212 */ /* 0x000fe200078e9609 */
[----:B------:R-:W-:-:S03]  /*01e0*/  HFMA2 R9, -RZ, RZ, 0.1171875, 0 ;  /* 0x2f800000ff097431 */ /* 0x000fc600000001ff */
[----:B------:R-:W-:-:S04]  /*01f0*/  LOP3.LUT R10, R10, R3, RZ, 0x3c, !PT ;  /* 0x000000030a0a7212 */ /* 0x000fc800078e3cff */
[----:B------:R-:W-:Y:S01]  /*0200*/  IADD3 R0, PT, PT, R8, 0x587c5, R10 ;  /* 0x000587c508007810 */ /* 0x000fe20007ffe00a */
[----:B------:R-:W-:-:S03]  /*0210*/  IMAD.SHL.U32 R6, R10, 0x10, RZ ;  /* 0x000000100a067824 */ /* 0x000fc600078e00ff */
[----:B------:R-:W-:-:S05]  /*0220*/  I2FP.F32.U32 R0, R0 ;  /* 0x0000000000007245 */ /* 0x000fca0000201000 */
[----:B------:R-:W-:-:S05]  /*0230*/  FFMA R0, R0, R9, 1.1641532182693481445e-10 ;  /* 0x2f00000000007423 */ /* 0x000fca0000000009 */
[----:B------:R-:W-:-:S13]  /*0240*/  FSETP.GEU.AND P0, PT, R0, 1.175494350822287508e-38, PT ;  /* 0x008000000000780b */ /* 0x000fda0003f0e000 */
[----:B------:R-:W-:-:S04]  /*0250*/  @!P0 FMUL R0, R0, 8388608 ;  /* 0x4b00000000008820 */ /* 0x000fc80000400000 */
[----:B------:R-:W-:-:S05]  /*0260*/  VIADD R9, R0, 0xc0d55555 ;  /* 0xc0d5555500097836 */ /* 0x000fca0000000000 */
[----:B------:R-:W-:-:S04]  /*0270*/  LOP3.LUT R13, R9, 0xff800000, RZ, 0xc0, !PT ;  /* 0xff800000090d7812 */ /* 0x000fc800078ec0ff */
[-C--:B------:R-:W-:Y:S02]  /*0280*/  IADD3 R9, PT, PT, R0, -R13.reuse, RZ ;  /* 0x8000000d00097210 */ /* 0x080fe40007ffe0ff */
[----:B------:R-:W-:-:S03]  /*0290*/  I2FP.F32.S32 R13, R13 ;  /* 0x0000000d000d7245 */ /* 0x000fc60000201400 */
[----:B------:R-:W-:-:S04]  /*02a0*/  FADD R9, R9, -1 ;  /* 0xbf80000009097421 */ /* 0x000fc80000000000 */
[----:B------:R-:W-:-:S04]  /*02b0*/  FFMA R12, R9, -R12, 0.14084610342979431152 ;  /* 0x3e1039f6090c7423 */ /* 0x000fc8000000080c */
[----:B------:R-:W-:-:S04]  /*02c0*/  FFMA R12, R9, R12, -0.12148627638816833496 ;  /* 0xbdf8cdcc090c7423 */ /* 0x000fc8000000000c */
[----:B------:R-:W-:-:S04]  /*02d0*/  FFMA R12, R9, R12, 0.13980610668659210205 ;  /* 0x3e0f2955090c7423 */ /* 0x000fc8000000000c */
[----:B------:R-:W-:-:S04]  /*02e0*/  FFMA R12, R9, R12, -0.16684235632419586182 ;  /* 0xbe2ad8b9090c7423 */ /* 0x000fc8000000000c */
[----:B------:R-:W-:-:S04]  /*02f0*/  FFMA R12, R9, R12, 0.20012299716472625732 ;  /* 0x3e4ced0b090c7423 */ /* 0x000fc8000000000c */
[----:B------:R-:W-:-:S04]  /*0300*/  FFMA R12, R9, R12, -0.24999669194221496582 ;  /* 0xbe7fff22090c7423 */ /* 0x000fc8000000000c */
[----:B------:R-:W-:-:S04]  /*0310*/  FFMA R12, R9, R12, 0.33333182334899902344 ;  /* 0x3eaaaa78090c7423 */ /* 0x000fc8000000000c */
[C---:B------:R-:W-:Y:S01]  /*0320*/  FFMA R16, R9.reuse, R12, -0.5 ;  /* 0xbf00000009107423 */ /* 0x040fe2000000000c */
[----:B------:R-:W-:Y:S02]  /*0330*/  FSEL R12, RZ, -23, P0 ;  /* 0xc1b80000ff0c7808 */ /* 0x000fe40000000000 */
[----:B------:R-:W-:Y:S01]  /*0340*/  ISETP.GT.U32.AND P0, PT, R0, 0x7f7fffff, PT ;  /* 0x7f7fffff0000780c */ /* 0x000fe20003f04070 */
[----:B------:R-:W-:Y:S02]  /*0350*/  FMUL R16, R9, R16 ;  /* 0x0000001009107220 */ /* 0x000fe40000400000 */
[----:B------:R-:W-:Y:S02]  /*0360*/  FFMA R12, R13, 1.1920928955078125e-07, R12 ;  /* 0x340000000d0c7823 */ /* 0x000fe4000000000c */
[----:B------:R-:W-:Y:S01]  /*0370*/  FFMA R13, R9, R16, R9 ;  /* 0x00000010090d7223 */ /* 0x000fe20000000009 */
[----:B------:R-:W-:-:S03]  /*0380*/  SHF.L.U32 R9, R11, 0x1, RZ ;  /* 0x000000010b097819 */ /* 0x000fc600000006ff */
[----:B------:R-:W-:Y:S01]  /*0390*/  FFMA R12, R12, 0.69314718246459960938, R13 ;  /* 0x3f3172180c0c7823 */ /* 0x000fe2000000000d */
[----:B------:R-:W-:Y:S01]  /*03a0*/  LOP3.LUT R11, R11, R9, R6, 0x96, !PT ;  /* 0x000000090b0b7212 */ /* 0x000fe200078e9606 */
[----:B------:R-:W-:Y:S02]  /*03b0*/  VIADD R6, R8, 0xb0f8a ;  /* 0x000b0f8a08067836 */ /* 0x000fe40000000000 */
[----:B------:R-:W-:Y:S02]  /*03c0*/  HFMA2 R13, -RZ, RZ, 0.1495361328125, 0.0004794597625732421875 ;  /* 0x30c90fdbff0d7431 */ /* 0x000fe400000001ff */
[C---:B------:R-:W-:Y:S01]  /*03d0*/  @P0 FFMA R12, R0.reuse, R15, +INF ;  /* 0x7f800000000c0423 */ /* 0x040fe2000000000f */
[----:B------:R-:W-:Y:S02]  /*03e0*/  FSETP.NEU.AND P0, PT, R0, RZ, PT ;  /* 0x000000ff0000720b */ /* 0x000fe40003f0d000 */
[----:B------:R-:W-:Y:S01]  /*03f0*/  LOP3.LUT R11, R11, R10, RZ, 0x3c, !PT ;  /* 0x0000000a0b0b7212 */ /* 0x000fe200078e3cff */
[----:B------:R-:W-:Y:S01]  /*0400*/  FMUL R12, R12, -2 ;  /* 0xc00000000c0c7820 */ /* 0x000fe20000400000 */
[----:B------:R1:W-:Y:S03]  /*0410*/  STG.E.64 desc[UR4][R24.64], R6 ;  /* 0x0000000618007986 */ /* 0x0003e6000c101b04 */
[----:B------:R-:W-:Y:S01]  /*0420*/  IMAD.IADD R0, R11, 0x1, R6 ;  /* 0x000000010b007824 */ /* 0x000fe200078e0206 */
[----:B------:R-:W-:Y:S01]  /*0430*/  FSEL R12, R12, +INF , P0 ;  /* 0x7f8000000c0c7808 */ /* 0x000fe20000000000 */
[----:B------:R1:W-:Y:S03]  /*0440*/  STG.E.64 desc[UR4][R24.64+0x10], R10 ;  /* 0x0000100a18007986 */ /* 0x0003e6000c101b04 */
[----:B------:R-:W-:Y:S01]  /*0450*/  IADD3 R8, PT, PT, R12, -0xd000000, RZ ;  /* 0xf30000000c087810 */ /* 0x000fe20007ffe0ff */
[----:B------:R1:W2:Y:S01]  /*0460*/  MUFU.RSQ R9, R12 ;  /* 0x0000000c00097308 */ /* 0x0002a20000001400 */
[----:B------:R-:W-:-:S02]  /*0470*/  I2FP.F32.U32 R0, R0 ;  /* 0x0000000000007245 */ /* 0x000fc40000201000 */
[----:B------:R-:W-:-:S03]  /*0480*/  ISETP.GT.U32.AND P0, PT, R8, 0x727fffff, PT ;  /* 0x727fffff0800780c */ /* 0x000fc60003f04070 */
[----:B------:R-:W-:-:S10]  /*0490*/  FFMA R8, R0, R13, 7.314590599882819788e-10 ;  /* 0x30490fdb00087423 */ /* 0x000fd4000000000d */
[----:B-1----:R-:W-:Y:S05]  /*04a0*/  @!P0 BRA `(.L_x_3) ;  /* 0x0000000000108947 */ /* 0x002fea0003800000 */
[----:B------:R-:W-:Y:S01]  /*04b0*/  IMAD.MOV.U32 R0, RZ, RZ, R12 ;  /* 0x000000ffff007224 */ /* 0x000fe200078e000c */
[----:B------:R-:W-:-:S07]  /*04c0*/  MOV R10, 0x4e0 ;  /* 0x000004e0000a7802 */ /* 0x000fce0000000f00 */
[----:B0-2---:R-:W-:Y:S05]  /*04d0*/  CALL.REL.NOINC `($__internal_1_$__cuda_sm20_sqrt_rn_f32_slowpath) ;  /* 0x0000002400b07944 */ /* 0x005fea0003c00000 */
[----:B------:R-:W-:Y:S05]  /*04e0*/  BRA `(.L_x_4) ;  /* 0x0000000000107947 */ /* 0x000fea0003800000 */
.L_x_3:
[----:B--2---:R-:W-:Y:S01]  /*04f0*/  FMUL.FTZ R3, R12, R9 ;  /* 0x000000090c037220 */ /* 0x004fe20000410000 */
[----:B------:R-:W-:-:S03]  /*0500*/  FMUL.FTZ R9, R9, 0.5 ;  /* 0x3f00000009097820 */ /* 0x000fc60000410000 */
[----:B------:R-:W-:-:S04]  /*0510*/  FFMA R0, -R3, R3, R12 ;  /* 0x0000000303007223 */ /* 0x000fc8000000010c */
[----:B------:R-:W-:-:S07]  /*0520*/  FFMA R0, R0, R9, R3 ;  /* 0x0000000900007223 */ /* 0x000fce0000000003 */
.L_x_4:
[----:B------:R-:W-:Y:S05]  /*0530*/  BSYNC.RECONVERGENT B1 ;  /* 0x0000000000017941 */ /* 0x000fea0003800200 */
.L_x_2:
[----:B------:R-:W-:Y:S01]  /*0540*/  FMUL.RZ R8, R8, 0.15915493667125701904 ;  /* 0x3e22f98308087820 */ /* 0x000fe2000040c000 */
[----:B------:R-:W-:-:S03]  /*0550*/  MOV R9, 0x1 ;  /* 0x0000000100097802 */ /* 0x000fc60000000f00 */
[----:B------:R-:W1:Y:S02]  /*0560*/  MUFU.COS R3, R8 ;  /* 0x0000000800037308 */ /* 0x000e640000000000 */
[----:B------:R2:W-:Y:S01]  /*0570*/  STG.E desc[UR4][R24.64+0x18], R9 ;  /* 0x0000180918007986 */ /* 0x0005e2000c101904 */
[----:B-1----:R-:W-:-:S05]  /*0580*/  FMUL R7, R3, R0 ;  /* 0x0000000003077220 */ /* 0x002fca0000400000 */
[----:B------:R-:W1:Y:S01]  /*0590*/  MUFU.SIN R3, R8 ;  /* 0x0000000800037308 */ /* 0x000e620000000400 */
[----:B------:R2:W-:Y:S01]  /*05a0*/  STG.E desc[UR4][R24.64+0x20], R7 ;  /* 0x0000200718007986 */ /* 0x0005e2000c101904 */
[----:B-1----:R-:W-:Y:S01]  /*05b0*/  FMUL R0, R3, R0 ;  /* 0x0000000003007220 */ /* 0x002fe20000400000 */
[----:B--2---:R-:W-:Y:S06]  /*05c0*/  BRA `(.L_x_5) ;  /* 0x0000000000087947 */ /* 0x004fec0003800000 */
.L_x_1:
[----:B------:R1:W5:Y:S04]  /*05d0*/  LDG.E R0, desc[UR4][R24.64+0x20] ;  /* 0x0000200418007981 */ /* 0x000368000c1e1900 */
[----:B------:R1:W-:Y:S02]  /*05e0*/  STG.E desc[UR4][R24.64+0x18], RZ ;  /* 0x000018ff18007986 */ /* 0x0003e4000c101904 */
.L_x_5:
[----:B------:R-:W-:Y:S05]  /*05f0*/  BSYNC.RECONVERGENT B0 ;  /* 0x0000000000007941 */ /* 0x000fea0003800200 */
.L_x_0:
[----:B------:R-:W2:Y:S01]  /*0600*/  MUFU.RCP64H R9, 0.05999997258186340332 ;  /* 0x3faeb85100097908 */ /* 0x000ea20000001800 */
[----:B------:R-:W-:Y:S02]  /*0610*/  HFMA2 R3, -RZ, RZ, 1.919921875, -0.53955078125 ;  /* 0x3faeb851ff037431 */ /* 0x000fe400000001ff */
[----:B------:R-:W-:Y:S01]  /*0620*/  IMAD.MOV.U32 R2, RZ, RZ, -0x147ae148 ;  /* 0xeb851eb8ff027424 */ /* 0x000fe200078e00ff */
[----:B------:R-:W-:Y:S01]  /*0630*/  UMOV UR6, 0x6248490f ;  /* 0x6248490f00067882 */ /* 0x000fe20000000000 */
[----:B------:R-:W-:Y:S01]  /*0640*/  IMAD.MOV.U32 R8, RZ, RZ, 0x1 ;  /* 0x00000001ff087424 */ /* 0x000fe200078e00ff */
[----:B------:R-:W-:Y:S01]  /*0650*/  UMOV UR7, 0x3fd43d13 ;  /* 0x3fd43d1300077882 */ /* 0x000fe20000000000 */
[----:B------:R-:W-:Y:S01]  /*0660*/  BSSY.RECONVERGENT B0, `(.L_x_6) ;  /* 0x000001d000007945 */ /* 0x000fe20003800200 */
[----:B-----5:R-:W3:Y:S03]  /*0670*/  F2F.F64.F32 R6, R0 ;  /* 0x0000000000067310 */ /* 0x020ee60000201800 */
[----:B--2---:R-:W-:-:S02]  /*0680*/  DFMA R10, R8, -R2, 1 ;  /* 0x3ff00000080a742b */ /* 0x004fc40000000802 */
[----:B---3--:R-:W-:Y:S01]  /*0690*/  DMUL R6, R6, UR6 ;  /* 0x0000000606067c28 */ /* 0x008fe20008000000 */
[----:B------:R-:W-:-:S05]  /*06a0*/  UMOV UR6, 0x667f3bcd ;  /* 0x667f3bcd00067882 */ /* 0x000fca0000000000 */
[----:B------:R-:W-:Y:S01]  /*06b0*/  DFMA R10, R10, R10, R10 ;  /* 0x0000000a0a0a722b */ /* 0x000fe2000000000a */
[----:B------:R-:W-:Y:S02]  /*06c0*/  UMOV UR7, 0x3ff6a09e ;  /* 0x3ff6a09e00077882 */ /* 0x000fe40000000000 */
[----:B------:R-:W-:Y:S01]  /*06d0*/  DMUL R6, R6, UR6 ;  /* 0x0000000606067c28 */ /* 0x000fe20008000000 */
[----:B------:R-:W-:-:S04]  /*06e0*/  UMOV UR6, 0x9999999a ;  /* 0x9999999a00067882 */ /* 0x000fc80000000000 */
[----:B------:R-:W-:Y:S01]  /*06f0*/  DFMA R10, R8, R10, R8 ;  /* 0x0000000a080a722b */ /* 0x000fe20000000008 */
[----:B------:R-:W-:Y:S02]  /*0700*/  UMOV UR7, 0x3fb99999 ;  /* 0x3fb9999900077882 */ /* 0x000fe40000000000 */
[----:B------:R-:W-:-:S05]  /*0710*/  DMUL R12, R6, UR6 ;  /* 0x00000006060c7c28 */ /* 0x000fca0008000000 */
[----:B------:R-:W-:-:S08]  /*0720*/  DFMA R8, R10, -R2, 1 ;  /* 0x3ff000000a08742b */ /* 0x000fd00000000802 */
[----:B------:R-:W-:Y:S01]  /*0730*/  DFMA R8, R10, R8, R10 ;  /* 0x000000080a08722b */ /* 0x000fe2000000000a */
[----:B------:R-:W-:-:S07]  /*0740*/  FSETP.GEU.AND P1, PT, |R13|, 6.5827683646048100446e-37, PT ;  /* 0x036000000d00780b */ /* 0x000fce0003f2e200 */
[----:B------:R-:W-:-:S08]  /*0750*/  DMUL R6, R12, R8 ;  /* 0x000000080c067228 */ /* 0x000fd00000000000 */
[----:B------:R-:W-:-:S08]  /*0760*/  DFMA R2, R6, -R2, R12 ;  /* 0x800000020602722b */ /* 0x000fd0000000000c */
[----:B------:R-:W-:-:S10]  /*0770*/  DFMA R2, R8, R2, R6 ;  /* 0x000000020802722b */ /* 0x000fd40000000006 */
[----:B------:R-:W-:-:S05]  /*0780*/  FFMA R0, RZ, 1.3649998903274536133, R3 ;  /* 0x3faeb851ff007823 */ /* 0x000fca0000000003 */
[----:B------:R-:W-:-:S13]  /*0790*/  FSETP.GT.AND P0, PT, |R0|, 1.469367938527859385e-39, PT ;  /* 0x001000000000780b */ /* 0x000fda0003f04200 */
[----:B------:R-:W-:Y:S05]  /*07a0*/  @P0 BRA P1, `(.L_x_7) ;  /* 0x0000000000200947 */ /* 0x000fea0000800000 */
[----:B------:R-:W-:Y:S01]  /*07b0*/  MOV R10, R12 ;  /* 0x0000000c000a7202 */ /* 0x000fe20000000f00 */
[----:B------:R-:W-:Y:S01]  /*07c0*/  IMAD.MOV.U32 R11, RZ, RZ, R13 ;  /* 0x000000ffff0b7224 */ /* 0x000fe200078e000d */
[----:B------:R-:W-:Y:S01]  /*07d0*/  MOV R8, 0xeb851eb8 ;  /* 0xeb851eb800087802 */ /* 0x000fe20000000f00 */
[----:B------:R-:W-:Y:S01]  /*07e0*/  IMAD.MOV.U32 R9, RZ, RZ, 0x3faeb851 ;  /* 0x3faeb851ff097424 */ /* 0x000fe200078e00ff */
[----:B------:R-:W-:-:S07]  /*07f0*/  MOV R0, 0x810 ;  /* 0x0000081000007802 */ /* 0x000fce0000000f00 */
[----:B01----:R-:W-:Y:S05]  /*0800*/  CALL.REL.NOINC `($__internal_0_$__cuda_sm20_div_rn_f64_full) ;  /* 0x0000001c00707944 */ /* 0x003fea0003c00000 */
[----:B------:R-:W-:Y:S01]  /*0810*/  MOV R2, R6 ;  /* 0x0000000600027202 */ /* 0x000fe20000000f00 */
[----:B------:R-:W-:-:S07]  /*0820*/  IMAD.MOV.U32 R3, RZ, RZ, R7 ;  /* 0x000000ffff037224 */ /* 0x000fce00078e0007 */
.L_x_7:
[----:B------:R-:W-:Y:S05]  /*0830*/  BSYNC.RECONVERGENT B0 ;  /* 0x0000000000007941 */ /* 0x000fea0003800200 */
.L_x_6:
[----:B------:R-:W-:Y:S01]  /*0840*/  UMOV UR6, 0xaaaaaaab ;  /* 0xaaaaaaab00067882 */ /* 0x000fe20000000000 */
[----:B------:R-:W-:Y:S02]  /*0850*/  UMOV UR7, 0x4030aaaa ;  /* 0x4030aaaa00077882 */ /* 0x000fe40000000000 */
[----:B0-----:R-:W-:Y:S01]  /*0860*/  DMUL R6, R22, -UR6 ;  /* 0x8000000616067c28 */ /* 0x001fe20008000000 */
[----:B------:R-:W-:Y:S01]  /*0870*/  UMOV UR6, 0x47ae147b ;  /* 0x47ae147b00067882 */ /* 0x000fe20000000000 */
[----:B------:R-:W-:-:S06]  /*0880*/  UMOV UR7, 0x3f847ae1 ;  /* 0x3f847ae100077882 */ /* 0x000fcc0000000000 */
[----:B------:R-:W-:Y:S01]  /*0890*/  DFMA R6, R6, UR6, R22 ;  /* 0x0000000606067c2b */ /* 0x000fe20008000016 */
[----:B------:R-:W2:Y:S07]  /*08a0*/  LDG.E R22, desc[UR4][R4.64+0x4] ;  /* 0x0000040404167981 */ /* 0x000eae000c1e1900 */
[----:B------:R-:W-:-:S10]  /*08b0*/  DADD R6, R6, R2 ;  /* 0x0000000006067229 */ /* 0x000fd40000000002 */
[----:B------:R-:W0:Y:S02]  /*08c0*/  F2F.F32.F64 R7, R6 ;  /* 0x0000000600077310 */ /* 0x000e240000301000 */
[----:B0-----:R0:W-:Y:S04]  /*08d0*/  STG.E desc[UR4][R4.64], R7 ;  /* 0x0000000704007986 */ /* 0x0011e8000c101904 */
[----:B------:R-:W3:Y:S01]  /*08e0*/  LDG.E R0, desc[UR4][R24.64+0x18] ;  /* 0x0000180418007981 */ /* 0x000ee2000c1e1900 */
[----:B------:R-:W-:Y:S01]  /*08f0*/  BSSY.RECONVERGENT B0, `(.L_x_8) ;  /* 0x0000053000007945 */ /* 0x000fe20003800200 */
[----:B--2---:R-:W2:Y:S01]  /*0900*/  F2F.F64.F32 R22, R22 ;  /* 0x0000001600167310 */ /* 0x004ea20000201800 */
[----:B---3--:R-:W-:-:S13]  /*0910*/  ISETP.NE.AND P0, PT, R0, 0x1, PT ;  /* 0x000000010000780c */ /* 0x008fda0003f05270 */
[----:B0-2---:R-:W-:Y:S05]  /*0920*/  @!P0 BRA `(.L_x_9) ;  /* 0x0000000400348947 */ /* 0x005fea0003800000 */
        /* <DEDUP_REMOVED lines=13> */
[----:B------:R-:W-:Y:S02]  /*0a00*/  LOP3.LUT R10, R0, R10, R9, 0x96, !PT ;  /* 0x0000000a000a7212 */ /* 0x000fe400078e9609 */
[----:B------:R-:W-:Y:S02]  /*0a10*/  MOV R9, 0x2f800000 ;  /* 0x2f80000000097802 */ /* 0x000fe40000000f00 */
        /* <DEDUP_REMOVED lines=28> */
[----:B------:R-:W-:Y:S01]  /*0be0*/  VIADD R6, R8, 0xb0f8a ;  /* 0x000b0f8a08067836 */ /* 0x000fe20000000000 */
[----:B------:R-:W-:Y:S01]  /*0bf0*/  MOV R13, 0x30c90fdb ;  /* 0x30c90fdb000d7802 */ /* 0x000fe20000000f00 */
        /* <DEDUP_REMOVED lines=13> */
[----:B0-----:R-:W-:Y:S05]  /*0cd0*/  @!P0 BRA `(.L_x_11) ;  /* 0x0000000000108947 */ /* 0x001fea0003800000 */
[----:B------:R-:W-:Y:S01]  /*0ce0*/  IMAD.MOV.U32 R0, RZ, RZ, R12 ;  /* 0x000000ffff007224 */ /* 0x000fe200078e000c */
[----:B------:R-:W-:-:S07]  /*0cf0*/  MOV R10, 0xd10 ;  /* 0x00000d10000a7802 */ /* 0x000fce0000000f00 */
[----:B-12---:R-:W-:Y:S05]  /*0d00*/  CALL.REL.NOINC `($__internal_1_$__cuda_sm20_sqrt_rn_f32_slowpath) ;  /* 0x0000001c00a47944 */ /* 0x006fea0003c00000 */
[----:B------:R-:W-:Y:S05]  /*0d10*/  BRA `(.L_x_12) ;  /* 0x0000000000107947 */ /* 0x000fea0003800000 */
.L_x_11:
[----:B--2---:R-:W-:Y:S01]  /*0d20*/  FMUL.FTZ R3, R12, R9 ;  /* 0x000000090c037220 */ /* 0x004fe20000410000 */
[----:B------:R-:W-:-:S03]  /*0d30*/  FMUL.FTZ R9, R9, 0.5 ;  /* 0x3f00000009097820 */ /* 0x000fc60000410000 */
[----:B------:R-:W-:-:S04]  /*0d40*/  FFMA R0, -R3, R3, R12 ;  /* 0x0000000303007223 */ /* 0x000fc8000000010c */
[----:B------:R-:W-:-:S07]  /*0d50*/  FFMA R0, R0, R9, R3 ;  /* 0x0000000900007223 */ /* 0x000fce0000000003 */
.L_x_12:
[----:B------:R-:W-:Y:S05]  /*0d60*/  BSYNC.RECONVERGENT B1 ;  /* 0x0000000000017941 */ /* 0x000fea0003800200 */
.L_x_10:
[----:B------:R-:W-:Y:S01]  /*0d70*/  FMUL.RZ R8, R8, 0.15915493667125701904 ;  /* 0x3e22f98308087820 */ /* 0x000fe2000040c000 */
[----:B------:R-:W-:-:S03]  /*0d80*/  MOV R9, 0x1 ;  /* 0x0000000100097802 */ /* 0x000fc60000000f00 */
[----:B------:R-:W0:Y:S02]  /*0d90*/  MUFU.COS R3, R8 ;  /* 0x0000000800037308 */ /* 0x000e240000000000 */
[----:B------:R2:W-:Y:S01]  /*0da0*/  STG.E desc[UR4][R24.64+0x18], R9 ;  /* 0x0000180918007986 */ /* 0x0005e2000c101904 */
[----:B0-----:R-:W-:-:S05]  /*0db0*/  FMUL R7, R3, R0 ;  /* 0x0000000003077220 */ /* 0x001fca0000400000 */
[----:B------:R-:W0:Y:S01]  /*0dc0*/  MUFU.SIN R3, R8 ;  /* 0x0000000800037308 */ /* 0x000e220000000400 */
[----:B------:R2:W-:Y:S01]  /*0dd0*/  STG.E desc[UR4][R24.64+0x20], R7 ;  /* 0x0000200718007986 */ /* 0x0005e2000c101904 */
[----:B0-----:R-:W-:Y:S01]  /*0de0*/  FMUL R0, R3, R0 ;  /* 0x0000000003007220 */ /* 0x001fe20000400000 */
[----:B--2---:R-:W-:Y:S06]  /*0df0*/  BRA `(.L_x_13) ;  /* 0x0000000000087947 */ /* 0x004fec0003800000 */
.L_x_9:
[----:B------:R0:W5:Y:S04]  /*0e00*/  LDG.E R0, desc[UR4][R24.64+0x20] ;  /* 0x0000200418007981 */ /* 0x000168000c1e1900 */
[----:B------:R0:W-:Y:S02]  /*0e10*/  STG.E desc[UR4][R24.64+0x18], RZ ;  /* 0x000018ff18007986 */ /* 0x0001e4000c101904 */
.L_x_13:
[----:B------:R-:W-:Y:S05]  /*0e20*/  BSYNC.RECONVERGENT B0 ;  /* 0x0000000000007941 */ /* 0x000fea0003800200 */
.L_x_8:
        /* <DEDUP_REMOVED lines=27> */
[----:B------:R-:W-:Y:S01]  /*0fe0*/  MOV R8, 0xeb851eb8 ;  /* 0xeb851eb800087802 */ /* 0x000fe20000000f00 */
[----:B------:R-:W-:Y:S01]  /*0ff0*/  IMAD.MOV.U32 R9, RZ, RZ, 0x3faeb851 ;  /* 0x3faeb851ff097424 */ /* 0x000fe200078e00ff */
[----:B------:R-:W-:-:S07]  /*1000*/  MOV R0, 0x1020 ;  /* 0x0000102000007802 */ /* 0x000fce0000000f00 */
[----:B01----:R-:W-:Y:S05]  /*1010*/  CALL.REL.NOINC `($__internal_0_$__cuda_sm20_div_rn_f64_full) ;  /* 0x00000014006c7944 */ /* 0x003fea0003c00000 */
[----:B------:R-:W-:Y:S01]  /*1020*/  MOV R2, R6 ;  /* 0x0000000600027202 */ /* 0x000fe20000000f00 */
[----:B------:R-:W-:-:S07]  /*1030*/  IMAD.MOV.U32 R3, RZ, RZ, R7 ;  /* 0x000000ffff037224 */ /* 0x000fce00078e0007 */
.L_x_15:
[----:B------:R-:W-:Y:S05]  /*1040*/  BSYNC.RECONVERGENT B0 ;  /* 0x0000000000007941 */ /* 0x000fea0003800200 */
.L_x_14:
[----:B------:R-:W-:Y:S01]  /*1050*/  UMOV UR6, 0xaaaaaaab ;  /* 0xaaaaaaab00067882 */ /* 0x000fe20000000000 */
[----:B------:R-:W-:Y:S01]  /*1060*/  UMOV UR7, 0x4030aaaa ;  /* 0x4030aaaa00077882 */ /* 0x000fe20000000000 */
[----:B------:R-:W2:Y:S01]  /*1070*/  LDC.64 R12, c[0x0][0x388] ;  /* 0x0000e200ff0c7b82 */ /* 0x000ea20000000a00 */
[----:B------:R-:W-:Y:S01]  /*1080*/  DMUL R6, R22, -UR6 ;  /* 0x8000000616067c28 */ /* 0x000fe20008000000 */
[----:B------:R-:W-:Y:S01]  /*1090*/  UMOV UR6, 0x47ae147b ;  /* 0x47ae147b00067882 */ /* 0x000fe20000000000 */
[----:B------:R-:W-:Y:S01]  /*10a0*/  UMOV UR7, 0x3f847ae1 ;  /* 0x3f847ae100077882 */ /* 0x000fe20000000000 */
[----:B------:R-:W3:Y:S04]  /*10b0*/  LDG.E R8, desc[UR4][R4.64] ;  /* 0x0000000404087981 */ /* 0x000ee8000c1e1900 */
[----:B------:R-:W4:Y:S01]  /*10c0*/  LDC.64 R18, c[0x0][0x390] ;  /* 0x0000e400ff127b82 */ /* 0x000f220000000a00 */
[----:B------:R-:W-:-:S08]  /*10d0*/  DFMA R6, R6, UR6, R22 ;  /* 0x0000000606067c2b */ /* 0x000fd00008000016 */
[----:B------:R-:W-:-:S06]  /*10e0*/  DADD R6, R6, R2 ;  /* 0x0000000006067229 */ /* 0x000fcc0000000002 */
[----:B------:R-:W5:Y:S01]  /*10f0*/  F2F.F32.F64 R21, R6 ;  /* 0x0000000600157310 */ /* 0x000f620000301000 */
[C---:B--2---:R-:W-:Y:S01]  /*1100*/  IMAD.WIDE R12, R14.reuse, 0x8, R12 ;  /* 0x000000080e0c7825 */ /* 0x044fe200078e020c */
[----:B-----5:R2:W-:Y:S04]  /*1110*/  STG.E desc[UR4][R4.64+0x4], R21 ;  /* 0x0000041504007986 */ /* 0x0205e8000c101904 */
[----:B------:R-:W5:Y:S04]  /*1120*/  LDG.E R0, desc[UR4][R12.64] ;  /* 0x000000040c007981 */ /* 0x000f68000c1e1900 */
[----:B------:R-:W2:Y:S01]  /*1130*/  LDG.E R20, desc[UR4][R12.64+0x4] ;  /* 0x000004040c147981 */ /* 0x000ea2000c1e1900 */
[----:B------:R-:W-:Y:S01]  /*1140*/  F2F.F64.F32 R16, R21 ;  /* 0x0000001500107310 */ /* 0x000fe20000201800 */
[----:B----4-:R-:W-:-:S07]  /*1150*/  IMAD.WIDE R14, R14, 0x8, R18 ;  /* 0x000000080e0e7825 */ /* 0x010fce00078e0212 */
[----:B---3--:R-:W-:Y:S08]  /*1160*/  F2F.F64.F32 R8, R8 ;  /* 0x0000000800087310 */ /* 0x008ff00000201800 */
[----:B-----5:R-:W3:Y:S08]  /*1170*/  F2F.F64.F32 R2, R0 ;  /* 0x0000000000027310 */ /* 0x020ef00000201800 */
[----:B--2---:R-:W2:Y:S01]  /*1180*/  F2F.F64.F32 R10, R20 ;  /* 0x00000014000a7310 */ /* 0x004ea20000201800 */
[----:B---3--:R-:W-:-:S02]  /*1190*/  DFMA R2, R8, UR6, R2 ;  /* 0x0000000608027c2b */ /* 0x008fc40008000002 */
[----:B--2---:R-:W-:-:S05]  /*11a0*/  DFMA R10, R16, UR6, R10 ;  /* 0x00000006100a7c2b */ /* 0x004fca000800000a */
[----:B------:R-:W2:Y:S01]  /*11b0*/  F2F.F32.F64 R7, R2 ;  /* 0x0000000200077310 */ /* 0x000ea20000301000 */
[----:B------:R-:W3:Y:S01]  /*11c0*/  LDC.64 R16, c[0x3][0x50] ;  /* 0x00c01400ff107b82 */ /* 0x000ee20000000a00 */
[----:B------:R-:W3:Y:S06]  /*11d0*/  LDCU.64 UR6, c[0x3][0x48] ;  /* 0x00c00900ff0677ac */ /* 0x000eec0008000a00 */
[----:B------:R-:W4:Y:S01]  /*11e0*/  F2F.F32.F64 R5, R10 ;  /* 0x0000000a00057310 */ /* 0x000f220000301000 */
[----:B--2---:R2:W-:Y:S04]  /*11f0*/  STG.E desc[UR4][R14.64], R7 ;  /* 0x000000070e007986 */ /* 0x0045e8000c101904 */
[----:B----4-:R2:W-:Y:S04]  /*1200*/  STG.E desc[UR4][R14.64+0x4], R5 ;  /* 0x000004050e007986 */ /* 0x0105e8000c101904 */
[----:B------:R-:W4:Y:S04]  /*1210*/  LDG.E R6, desc[UR4][R12.64+0x4] ;  /* 0x000004040c067981 */ /* 0x000f28000c1e1900 */
[----:B------:R-:W5:Y:S01]  /*1220*/  LDG.E R4, desc[UR4][R12.64] ;  /* 0x000000040c047981 */ /* 0x000f62000c1e1900 */
[----:B---3--:R-:W-:Y:S01]  /*1230*/  FADD R19, -R17, UR7 ;  /* 0x0000000711137e21 */ /* 0x008fe20008000100 */
[----:B------:R-:W-:Y:S01]  /*1240*/  FADD R0, -R16, UR6 ;  /* 0x0000000610007e21 */ /* 0x000fe20008000100 */
[----:B------:R-:W-:Y:S01]  /*1250*/  BSSY.RECONVERGENT B0, `(.L_x_16) ;  /* 0x0000016000007945 */ /* 0x000fe20003800200 */
[----:B----4-:R-:W-:Y:S01]  /*1260*/  FADD R3, -R5, R6 ;  /* 0x0000000605037221 */ /* 0x010fe20000000100 */
[----:B-----5:R-:W-:-:S03]  /*1270*/  FADD R2, -R7, R4 ;  /* 0x0000000407027221 */ /* 0x020fc60000000100 */
[----:B------:R-:W-:Y:S01]  /*1280*/  FMUL R10, R3, R0 ;  /* 0x00000000030a7220 */ /* 0x000fe20000400000 */
[----:B------:R-:W-:-:S04]  /*1290*/  FMUL R11, R2, R19 ;  /* 0x00000013020b7220 */ /* 0x000fc80000400000 */
[----:B------:R-:W-:-:S04]  /*12a0*/  FADD R22, R11, -R10 ;  /* 0x8000000a0b167221 */ /* 0x000fc80000000000 */
[----:B------:R-:W3:Y:S01]  /*12b0*/  MUFU.RCP R18, R22 ;  /* 0x0000001600127308 */ /* 0x000ee20000001000 */
[----:B------:R-:W-:Y:S01]  /*12c0*/  FADD R9, R6, -UR7 ;  /* 0x8000000706097e21 */ /* 0x000fe20008000000 */
[----:B------:R-:W-:Y:S01]  /*12d0*/  FMUL R0, R4, R19 ;  /* 0x0000001304007220 */ /* 0x000fe20000400000 */
[----:B------:R-:W-:-:S03]  /*12e0*/  FADD R8, -R6, R17 ;  /* 0x0000001106087221 */ /* 0x000fc60000000100 */
[----:B------:R-:W-:-:S04]  /*12f0*/  FFMA R9, R9, R16, R0 ;  /* 0x0000001009097223 */ /* 0x000fc80000000000 */
[----:B01----:R-:W-:-:S04]  /*1300*/  FFMA R25, R8, UR6, R9 ;  /* 0x0000000608197c23 */ /* 0x003fc80008000009 */
[----:B------:R-:W0:Y:S01]  /*1310*/  FCHK P0, R25, R22 ;  /* 0x0000001619007302 */ /* 0x000e220000000000 */
[----:B---3--:R-:W-:-:S04]  /*1320*/  FFMA R17, -R22, R18, 1 ;  /* 0x3f80000016117423 */ /* 0x008fc80000000112 */
[----:B------:R-:W-:-:S04]  /*1330*/  FFMA R18, R18, R17, R18 ;  /* 0x0000001112127223 */ /* 0x000fc80000000012 */
[----:B------:R-:W-:-:S04]  /*1340*/  FFMA R9, R25, R18, RZ ;  /* 0x0000001219097223 */ /* 0x000fc800000000ff */
[----:B------:R-:W-:-:S04]  /*1350*/  FFMA R0, -R22, R9, R25 ;  /* 0x0000000916007223 */ /* 0x000fc80000000119 */
[----:B------:R-:W-:Y:S01]  /*1360*/  FFMA R9, R18, R0, R9 ;  /* 0x0000000012097223 */ /* 0x000fe20000000009 */
[----:B0-2---:R-:W-:Y:S06]  /*1370*/  @!P0 BRA `(.L_x_17) ;  /* 0x00000000000c8947 */ /* 0x005fec0003800000 */
[----:B------:R-:W-:-:S07]  /*1380*/  MOV R16, 0x13a0 ;  /* 0x000013a000107802 */ /* 0x000fce0000000f00 */
[----:B------:R-:W-:Y:S05]  /*1390*/  CALL.REL.NOINC `($__internal_2_$__cuda_sm3x_div_rn_noftz_f32_slowpath) ;  /* 0x00000018005c7944 */ /* 0x000fea0003c00000 */
[----:B------:R-:W-:-:S07]  /*13a0*/  MOV R9, R0 ;  /* 0x0000000000097202 */ /* 0x000fce0000000f00 */
.L_x_17:
[----:B------:R-:W-:Y:S05]  /*13b0*/  BSYNC.RECONVERGENT B0 ;  /* 0x0000000000007941 */ /* 0x000fea0003800200 */
.L_x_16:
[----:B------:R-:W0:Y:S01]  /*13c0*/  LDCU.64 UR6, c[0x3][0x48] ;  /* 0x00c00900ff0677ac */ /* 0x000e220008000a00 */
[----:B------:R-:W-:Y:S01]  /*13d0*/  FADD R22, -R11, R10 ;  /* 0x0000000a0b167221 */ /* 0x000fe20000000100 */
[----:B------:R-:W-:Y:S03]  /*13e0*/  BSSY.RECONVERGENT B0, `(.L_x_18) ;  /* 0x0000010000007945 */ /* 0x000fe60003800200 */
[----:B------:R-:W1:Y:S01]  /*13f0*/  MUFU.RCP R11, R22 ;  /* 0x00000016000b7308 */ /* 0x000e620000001000 */
[----:B0-----:R-:W-:Y:S01]  /*1400*/  FADD R0, -R6, UR7 ;  /* 0x0000000706007e21 */ /* 0x001fe20008000100 */
[----:B------:R-:W-:-:S03]  /*1410*/  FADD R10, R5, -UR7 ;  /* 0x80000007050a7e21 */ /* 0x000fc60008000000 */
[----:B------:R-:W-:-:S04]  /*1420*/  FMUL R0, R7, R0 ;  /* 0x0000000007007220 */ /* 0x000fc80000400000 */
[----:B------:R-:W-:Y:S01]  /*1430*/  FFMA R25, R3, UR6, R0 ;  /* 0x0000000603197c23 */ /* 0x000fe20008000000 */
[----:B-1----:R-:W-:-:S03]  /*1440*/  FFMA R0, -R22, R11, 1 ;  /* 0x3f80000016007423 */ /* 0x002fc6000000010b */
[----:B------:R-:W-:Y:S01]  /*1450*/  FFMA R25, R4, R10, R25 ;  /* 0x0000000a04197223 */ /* 0x000fe20000000019 */
[----:B------:R-:W-:-:S03]  /*1460*/  FFMA R0, R11, R0, R11 ;  /* 0x000000000b007223 */ /* 0x000fc6000000000b */
[----:B------:R-:W0:Y:S01]  /*1470*/  FCHK P0, R25, R22 ;  /* 0x0000001619007302 */ /* 0x000e220000000000 */
[----:B------:R-:W-:-:S04]  /*1480*/  FFMA R11, R25, R0, RZ ;  /* 0x00000000190b7223 */ /* 0x000fc800000000ff */
[----:B------:R-:W-:-:S04]  /*1490*/  FFMA R10, -R22, R11, R25 ;  /* 0x0000000b160a7223 */ /* 0x000fc80000000119 */
[----:B------:R-:W-:Y:S01]  /*14a0*/  FFMA R0, R0, R10, R11 ;  /* 0x0000000a00007223 */ /* 0x000fe2000000000b */
[----:B0-----:R-:W-:Y:S06]  /*14b0*/  @!P0 BRA `(.L_x_19) ;  /* 0x0000000000088947 */ /* 0x001fec0003800000 */
[----:B------:R-:W-:-:S07]  /*14c0*/  MOV R16, 0x14e0 ;  /* 0x000014e000107802 */ /* 0x000fce0000000f00 */
[----:B------:R-:W-:Y:S05]  /*14d0*/  CALL.REL.NOINC `($__internal_2_$__cuda_sm3x_div_rn_noftz_f32_slowpath) ;  /* 0x00000018000c7944 */ /* 0x000fea0003c00000 */
.L_x_19:
[----:B------:R-:W-:Y:S05]  /*14e0*/  BSYNC.RECONVERGENT B0 ;  /* 0x0000000000007941 */ /* 0x000fea0003800200 */
.L_x_18:
[----:B------:R-:W0:Y:S01]  /*14f0*/  LDC.64 R16, c[0x3][0x50] ;  /* 0x00c01400ff107b82 */ /* 0x000e220000000a00 */
[C---:B------:R-:W-:Y:S01]  /*1500*/  FSETP.GTU.AND P2, PT, R0.reuse, 1, PT ;  /* 0x3f8000000000780b */ /* 0x040fe20003f4c000 */
[----:B------:R-:W-:Y:S01]  /*1510*/  BSSY.RECONVERGENT B0, `(.L_x_20) ;  /* 0x000001d000007945 */ /* 0x000fe20003800200 */
[C---:B------:R-:W-:Y:S02]  /*1520*/  FSETP.GTU.AND P0, PT, R9.reuse, 1, PT ;  /* 0x3f8000000900780b */ /* 0x040fe40003f0c000 */
[----:B------:R-:W-:Y:S02]  /*1530*/  FSETP.GE.AND P2, PT, R0, RZ, !P2 ;  /* 0x000000ff0000720b */ /* 0x000fe40005746000 */
[C---:B------:R-:W-:Y:S01]  /*1540*/  FSETP.GE.AND P0, PT, R9.reuse, RZ, !P0 ;  /* 0x000000ff0900720b */ /* 0x040fe20004706000 */
[----:B------:R-:W0:Y:S01]  /*1550*/  LDC.64 R18, c[0x3][0x58] ;  /* 0x00c01600ff127b82 */ /* 0x000e220000000a00 */
[----:B------:R-:W-:Y:S02]  /*1560*/  FMNMX R9, R9, 1, PT ;  /* 0x3f80000009097809 */ /* 0x000fe40003800000 */
[----:B------:R-:W-:-:S04]  /*1570*/  PLOP3.LUT P2, PT, P2, P0, PT, 0x80, 0x8 ;  /* 0x000000000008781c */ /* 0x000fc80001741070 */
[----:B------:R-:W-:Y:S01]  /*1580*/  FSEL R26, R9, 1, P2 ;  /* 0x3f800000091a7808 */ /* 0x000fe20001000000 */
[----:B0-----:R-:W-:Y:S01]  /*1590*/  FADD R10, R16, -R18 ;  /* 0x80000012100a7221 */ /* 0x001fe20000000000 */
[----:B------:R-:W-:Y:S01]  /*15a0*/  FADD R21, R17, -R19 ;  /* 0x8000001311157221 */ /* 0x000fe20000000000 */
[C---:B------:R-:W-:Y:S01]  /*15b0*/  FADD R17, R6.reuse, -R17 ;  /* 0x8000001106117221 */ /* 0x040fe20000000000 */
[----:B------:R-:W-:Y:S01]  /*15c0*/  FADD R19, -R6, R19 ;  /* 0x0000001306137221 */ /* 0x000fe20000000100 */
[----:B------:R-:W-:Y:S01]  /*15d0*/  FMUL R10, R3, R10 ;  /* 0x0000000a030a7220 */ /* 0x000fe20000400000 */
[-C--:B------:R-:W-:Y:S01]  /*15e0*/  FMUL R11, R2, R21.reuse ;  /* 0x00000015020b7220 */ /* 0x080fe20000400000 */
[----:B------:R-:W-:-:S03]  /*15f0*/  FMUL R20, R4, R21 ;  /* 0x0000001504147220 */ /* 0x000fc60000400000 */
[----:B------:R-:W-:Y:S01]  /*1600*/  FADD R22, R11, -R10 ;  /* 0x8000000a0b167221 */ /* 0x000fe20000000000 */
[----:B------:R-:W-:-:S03]  /*1610*/  FFMA R20, R17, R18, R20 ;  /* 0x0000001211147223 */ /* 0x000fc60000000014 */
[----:B------:R-:W0:Y:S01]  /*1620*/  MUFU.RCP R23, R22 ;  /* 0x0000001600177308 */ /* 0x000e220000001000 */
[----:B------:R-:W-:-:S07]  /*1630*/  FFMA R25, R19, R16, R20 ;  /* 0x0000001013197223 */ /* 0x000fce0000000014 */
[----:B------:R-:W1:Y:S01]  /*1640*/  FCHK P1, R25, R22 ;  /* 0x0000001619007302 */ /* 0x000e620000020000 */
[----:B0-----:R-:W-:-:S04]  /*1650*/  FFMA R18, -R22, R23, 1 ;  /* 0x3f80000016127423 */ /* 0x001fc80000000117 */
[----:B------:R-:W-:-:S04]  /*1660*/  FFMA R18, R23, R18, R23 ;  /* 0x0000001217127223 */ /* 0x000fc80000000017 */
[----:B------:R-:W-:-:S04]  /*1670*/  FFMA R17, R25, R18, RZ ;  /* 0x0000001219117223 */ /* 0x000fc800000000ff */
[----:B------:R-:W-:-:S04]  /*1680*/  FFMA R0, -R22, R17, R25 ;  /* 0x0000001116007223 */ /* 0x000fc80000000119 */
[----:B------:R-:W-:Y:S01]  /*1690*/  FFMA R9, R18, R0, R17 ;  /* 0x0000000012097223 */ /* 0x000fe20000000011 */
[----:B-1----:R-:W-:Y:S06]  /*16a0*/  @!P1 BRA `(.L_x_21) ;  /* 0x00000000000c9947 */ /* 0x002fec0003800000 */
[----:B------:R-:W-:-:S07]  /*16b0*/  MOV R16, 0x16d0 ;  /* 0x000016d000107802 */ /* 0x000fce0000000f00 */
[----:B------:R-:W-:Y:S05]  /*16c0*/  CALL.REL.NOINC `($__internal_2_$__cuda_sm3x_div_rn_noftz_f32_slowpath) ;  /* 0x0000001400907944 */ /* 0x000fea0003c00000 */
[----:B------:R-:W-:-:S07]  /*16d0*/  IMAD.MOV.U32 R9, RZ, RZ, R0 ;  /* 0x000000ffff097224 */ /* 0x000fce00078e0000 */
.L_x_21:
[----:B------:R-:W-:Y:S05]  /*16e0*/  BSYNC.RECONVERGENT B0 ;  /* 0x0000000000007941 */ /* 0x000fea0003800200 */
.L_x_20:
[----:B------:R-:W0:Y:S01]  /*16f0*/  LDCU.64 UR6, c[0x3][0x50] ;  /* 0x00c00a00ff0677ac */ /* 0x000e220008000a00 */
[----:B------:R-:W-:Y:S01]  /*1700*/  FADD R22, -R11, R10 ;  /* 0x0000000a0b167221 */ /* 0x000fe20000000100 */
[----:B------:R-:W-:Y:S01]  /*1710*/  FMUL R8, R7, R8 ;  /* 0x0000000807087220 */ /* 0x000fe20000400000 */
[----:B------:R-:W-:Y:S02]  /*1720*/  BSSY.RECONVERGENT B0, `(.L_x_22) ;  /* 0x000000e000007945 */ /* 0x000fe40003800200 */
[----:B------:R-:W1:Y:S01]  /*1730*/  MUFU.RCP R10, R22 ;  /* 0x00000016000a7308 */ /* 0x000e620000001000 */
[----:B0-----:R-:W-:Y:S01]  /*1740*/  FFMA R25, R3, UR6, R8 ;  /* 0x0000000603197c23 */ /* 0x001fe20008000008 */
[----:B------:R-:W-:Y:S01]  /*1750*/  FADD R0, R5, -UR7 ;  /* 0x8000000705007e21 */ /* 0x000fe20008000000 */
        /* <DEDUP_REMOVED lines=10> */
.L_x_23:
[----:B------:R-:W-:Y:S05]  /*1800*/  BSYNC.RECONVERGENT B0 ;  /* 0x0000000000007941 */ /* 0x000fea0003800200 */
.L_x_22:
[----:B------:R-:W0:Y:S01]  /*1810*/  LDC.64 R16, c[0x3][0x60] ;  /* 0x00c01800ff107b82 */ /* 0x000e220000000a00 */
[----:B------:R-:W1:Y:S01]  /*1820*/  LDCU.64 UR6, c[0x3][0x58] ;  /* 0x00c00b00ff0677ac */ /* 0x000e620008000a00 */
[C---:B------:R-:W-:Y:S01]  /*1830*/  FSETP.GTU.AND P1, PT, R0.reuse, 1, PT ;  /* 0x3f8000000000780b */ /* 0x040fe20003f2c000 */
[----:B------:R-:W-:Y:S01]  /*1840*/  BSSY.RECONVERGENT B0, `(.L_x_24) ;  /* 0x000001d000007945 */ /* 0x000fe20003800200 */
[C---:B------:R-:W-:Y:S02]  /*1850*/  FSETP.GTU.AND P0, PT, R9.reuse, 1, PT ;  /* 0x3f8000000900780b */ /* 0x040fe40003f0c000 */
[----:B------:R-:W-:Y:S02]  /*1860*/  FSETP.GE.AND P1, PT, R0, RZ, !P1 ;  /* 0x000000ff0000720b */ /* 0x000fe40004f26000 */
[C---:B------:R-:W-:Y:S02]  /*1870*/  FSETP.GE.AND P0, PT, R9.reuse, RZ, !P0 ;  /* 0x000000ff0900720b */ /* 0x040fe40004706000 */
[----:B------:R-:W-:-:S02]  /*1880*/  FSETP.GEU.AND P3, PT, R9, R26, PT ;  /* 0x0000001a0900720b */ /* 0x000fc40003f6e000 */
[----:B------:R-:W-:Y:S01]  /*1890*/  PLOP3.LUT P1, PT, P1, P0, PT, 0x80, 0x8 ;  /* 0x000000000008781c */ /* 0x000fe20000f21070 */
[----:B-1----:R-:W-:Y:S01]  /*18a0*/  FADD R21, R6, -UR7 ;  /* 0x8000000706157e21 */ /* 0x002fe20008000000 */
[----:B0-----:R-:W-:Y:S01]  /*18b0*/  FADD R8, -R16, UR6 ;  /* 0x0000000610087e21 */ /* 0x001fe20008000100 */
[----:B------:R-:W-:-:S10]  /*18c0*/  FADD R23, -R17, UR7 ;  /* 0x0000000711177e21 */ /* 0x000fd40008000100 */
[----:B------:R-:W-:Y:S01]  /*18d0*/  @P1 FSEL R26, R9, R26, !P3 ;  /* 0x0000001a091a1208 */ /* 0x000fe20005800000 */
[----:B------:R-:W-:Y:S01]  /*18e0*/  FMUL R11, R3, R8 ;  /* 0x00000008030b7220 */ /* 0x000fe20000400000 */
[-C--:B------:R-:W-:Y:S01]  /*18f0*/  FMUL R28, R2, R23.reuse ;  /* 0x00000017021c7220 */ /* 0x080fe20000400000 */
[----:B------:R-:W-:Y:S01]  /*1900*/  FMUL R0, R4, R23 ;  /* 0x0000001704007220 */ /* 0x000fe20000400000 */
[----:B------:R-:W-:Y:S01]  /*1910*/  FADD R8, -R6, R17 ;  /* 0x0000001106087221 */ /* 0x000fe20000000100 */
[----:B------:R-:W-:Y:S01]  /*1920*/  MOV R9, R26 ;  /* 0x0000001a00097202 */ /* 0x000fe20000000f00 */
[----:B------:R-:W-:Y:S01]  /*1930*/  FADD R22, R28, -R11 ;  /* 0x8000000b1c167221 */ /* 0x000fe20000000000 */
[----:B------:R-:W-:-:S03]  /*1940*/  FFMA R21, R21, R16, R0 ;  /* 0x0000001015157223 */ /* 0x000fc60000000000 */
[----:B------:R-:W0:Y:S01]  /*1950*/  MUFU.RCP R27, R22 ;  /* 0x00000016001b7308 */ /* 0x000e220000001000 */
[----:B------:R-:W-:-:S07]  /*1960*/  FFMA R25, R8, UR6, R21 ;  /* 0x0000000608197c23 */ /* 0x000fce0008000015 */
        /* <DEDUP_REMOVED lines=10> */
.L_x_25:
[----:B------:R-:W-:Y:S05]  /*1a10*/  BSYNC.RECONVERGENT B0 ;  /* 0x0000000000007941 */ /* 0x000fea0003800200 */
.L_x_24:
        /* <DEDUP_REMOVED lines=17> */
.L_x_27:
[----:B------:R-:W-:Y:S05]  /*1b30*/  BSYNC.RECONVERGENT B0 ;  /* 0x0000000000007941 */ /* 0x000fea0003800200 */
.L_x_26:
[----:B------:R-:W0:Y:S01]  /*1b40*/  LDC.64 R16, c[0x3][0x60] ;  /* 0x00c01800ff107b82 */ /* 0x000e220000000a00 */
[----:B------:R-:W-:Y:S01]  /*1b50*/  FSETP.GTU.AND P0, PT, R0, 1, PT ;  /* 0x3f8000000000780b */ /* 0x000fe20003f0c000 */
[----:B------:R-:W-:Y:S01]  /*1b60*/  BSSY.RECONVERGENT B0, `(.L_x_28) ;  /* 0x000001e000007945 */ /* 0x000fe20003800200 */
[----:B------:R-:W-:Y:S02]  /*1b70*/  FSETP.GTU.AND P3, PT, R10, 1, PT ;  /* 0x3f8000000a00780b */ /* 0x000fe40003f6c000 */
[----:B------:R-:W-:Y:S02]  /*1b80*/  FSETP.GE.AND P0, PT, R0, RZ, !P0 ;  /* 0x000000ff0000720b */ /* 0x000fe40004706000 */
[C---:B------:R-:W-:Y:S01]  /*1b90*/  FSETP.GE.AND P3, PT, R10.reuse, RZ, !P3 ;  /* 0x000000ff0a00720b */ /* 0x040fe20005f66000 */
[----:B------:R-:W0:Y:S01]  /*1ba0*/  LDC.64 R18, c[0x3][0x68] ;  /* 0x00c01a00ff127b82 */ /* 0x000e220000000a00 */
[----:B------:R-:W-:Y:S02]  /*1bb0*/  FSETP.GEU.AND P4, PT, R10, R9, PT ;  /* 0x000000090a00720b */ /* 0x000fe40003f8e000 */
[----:B------:R-:W-:-:S13]  /*1bc0*/  PLOP3.LUT P0, PT, P0, P3, PT, 0x80, 0x8 ;  /* 0x000000000008781c */ /* 0x000fda0000707070 */
[----:B------:R-:W-:-:S04]  /*1bd0*/  @P0 FSEL R9, R10, R9, !P4 ;  /* 0x000000090a090208 */ /* 0x000fc80006000000 */
[----:B------:R-:W-:Y:S01]  /*1be0*/  MOV R10, R9 ;  /* 0x00000009000a7202 */ /* 0x000fe20000000f00 */
[----:B0-----:R-:W-:Y:S01]  /*1bf0*/  FADD R21, R17, -R19 ;  /* 0x8000001311157221 */ /* 0x001fe20000000000 */
[----:B------:R-:W-:Y:S01]  /*1c00*/  FADD R20, R16, -R18 ;  /* 0x8000001210147221 */ /* 0x000fe20000000000 */
[----:B------:R-:W-:Y:S02]  /*1c10*/  FADD R17, R6, -R17 ;  /* 0x8000001106117221 */ /* 0x000fe40000000000 */
[-C--:B------:R-:W-:Y:S01]  /*1c20*/  FMUL R11, R2, R21.reuse ;  /* 0x00000015020b7220 */ /* 0x080fe20000400000 */
[----:B------:R-:W-:Y:S01]  /*1c30*/  FMUL R2, R3, R20 ;  /* 0x0000001403027220 */ /* 0x000fe20000400000 */
[----:B------:R-:W-:-:S03]  /*1c40*/  FMUL R0, R4, R21 ;  /* 0x0000001504007220 */ /* 0x000fc60000400000 */
[----:B------:R-:W-:Y:S01]  /*1c50*/  FADD R22, R11, -R2 ;  /* 0x800000020b167221 */ /* 0x000fe20000000000 */
[----:B------:R-:W-:Y:S01]  /*1c60*/  FFMA R17, R17, R18, R0 ;  /* 0x0000001211117223 */ /* 0x000fe20000000000 */
[----:B------:R-:W-:Y:S02]  /*1c70*/  FADD R0, -R6, R19 ;  /* 0x0000001306007221 */ /* 0x000fe40000000100 */
[----:B------:R-:W0:Y:S02]  /*1c80*/  MUFU.RCP R23, R22 ;  /* 0x0000001600177308 */ /* 0x000e240000001000 */
[----:B------:R-:W-:-:S06]  /*1c90*/  FFMA R25, R0, R16, R17 ;  /* 0x0000001000197223 */ /* 0x000fcc0000000011 */
        /* <DEDUP_REMOVED lines=10> */
.L_x_29:
[----:B------:R-:W-:Y:S05]  /*1d40*/  BSYNC.RECONVERGENT B0 ;  /* 0x0000000000007941 */ /* 0x000fea0003800200 */
.L_x_28:
        /* <DEDUP_REMOVED lines=17> */
.L_x_31:
[----:B------:R-:W-:Y:S05]  /*1e60*/  BSYNC.RECONVERGENT B0 ;  /* 0x0000000000007941 */ /* 0x000fea0003800200 */
.L_x_30:
[C---:B------:R-:W-:Y:S01]  /*1e70*/  FSETP.GTU.AND P3, PT, R0.reuse, 1, PT ;  /* 0x3f8000000000780b */ /* 0x040fe20003f6c000 */
[----:B------:R-:W-:Y:S01]  /*1e80*/  FADD R20, R5, -R6 ;  /* 0x8000000605147221 */ /* 0x000fe20000000000 */
[----:B------:R-:W-:Y:S01]  /*1e90*/  FSETP.GTU.AND P4, PT, R9, 1, PT ;  /* 0x3f8000000900780b */ /* 0x000fe20003f8c000 */
[----:B------:R-:W-:Y:S01]  /*1ea0*/  F2F.F64.F32 R2, R6 ;  /* 0x0000000600027310 */ /* 0x000fe20000201800 */
[----:B------:R-:W-:Y:S01]  /*1eb0*/  FSETP.GE.AND P3, PT, R0, RZ, !P3 ;  /* 0x000000ff0000720b */ /* 0x000fe20005f66000 */
[----:B------:R-:W-:Y:S01]  /*1ec0*/  FADD R7, R7, -R4 ;  /* 0x8000000407077221 */ /* 0x000fe20000000000 */
[C---:B------:R-:W-:Y:S01]  /*1ed0*/  FSETP.GE.AND P4, PT, R9.reuse, RZ, !P4 ;  /* 0x000000ff0900720b */ /* 0x040fe20006786000 */
[----:B------:R-:W-:Y:S01]  /*1ee0*/  UMOV UR6, 0xe2308c3a ;  /* 0xe2308c3a00067882 */ /* 0x000fe20000000000 */
[----:B------:R-:W-:Y:S01]  /*1ef0*/  UMOV UR7, 0x3e45798e ;  /* 0x3e45798e00077882 */ /* 0x000fe20000000000 */
[----:B------:R-:W0:Y:S01]  /*1f00*/  LDCU.64 UR8, c[0x3][0x70] ;  /* 0x00c00e00ff0877ac */ /* 0x000e220008000a00 */
[----:B------:R-:W-:Y:S01]  /*1f10*/  PLOP3.LUT P3, PT, P3, P4, PT, 0x80, 0x8 ;  /* 0x000000000008781c */ /* 0x000fe20001f69070 */
[----:B------:R-:W-:Y:S01]  /*1f20*/  F2F.F64.F32 R20, R20 ;  /* 0x0000001400147310 */ /* 0x000fe20000201800 */
[----:B------:R-:W-:-:S02]  /*1f30*/  FSETP.GEU.AND P4, PT, R9, R10, PT ;  /* 0x0000000a0900720b */ /* 0x000fc40003f8e000 */
[----:B------:R-:W-:-:S04]  /*1f40*/  PLOP3.LUT P0, PT, P1, P3, P0, 0xfe, 0x0 ;  /* 0x000000000000781c */ /* 0x000fc80000f07f06 */
[----:B------:R-:W-:Y:S01]  /*1f50*/  PLOP3.LUT P0, PT, P0, P2, PT, 0xf8, 0x8f ;  /* 0x00000000008f781c */ /* 0x000fe20000705f70 */
[----:B------:R-:W-:Y:S04]  /*1f60*/  F2F.F64.F32 R16, R4 ;  /* 0x0000000400107310 */ /* 0x000fe80000201800 */
[----:B------:R-:W-:-:S04]  /*1f70*/  @P3 FSEL R10, R9, R10, !P4 ;  /* 0x0000000a090a3208 */ /* 0x000fc80006000000 */
[----:B------:R-:W-:Y:S08]  /*1f80*/  F2F.F64.F32 R8, R7 ;  /* 0x0000000700087310 */ /* 0x000ff00000201800 */
[----:B------:R-:W1:Y:S02]  /*1f90*/  F2F.F64.F32 R10, R10 ;  /* 0x0000000a000a7310 */ /* 0x000e640000201800 */
[----:B-1----:R-:W-:Y:S01]  /*1fa0*/  DADD R18, R10, -UR6 ;  /* 0x800000060a127e29 */ /* 0x002fe20008000000 */
[----:B------:R-:W1:Y:S01]  /*1fb0*/  LDCU UR6, c[0x3][0x80] ;  /* 0x00c01000ff0677ac */ /* 0x000e620008000800 */
[----:B------:R-:W2:Y:S06]  /*1fc0*/  LDCU UR7, c[0x3][0x78] ;  /* 0x00c00f00ff0777ac */ /* 0x000eac0008000800 */
[----:B------:R-:W-:-:S02]  /*1fd0*/  DFMA R2, R18, R20, R2 ;  /* 0x000000141202722b */ /* 0x000fc40000000002 */
[----:B------:R-:W-:-:S04]  /*1fe0*/  DFMA R8, R8, R18, R16 ;  /* 0x000000120808722b */ /* 0x000fc80000000010 */
[----:B------:R-:W1:Y:S08]  /*1ff0*/  F2F.F32.F64 R5, R2 ;  /* 0x0000000200057310 */ /* 0x000e700000301000 */
[----:B------:R-:W2:Y:S01]  /*2000*/  F2F.F32.F64 R11, R8 ;  /* 0x00000008000b7310 */ /* 0x000ea20000301000 */
[----:B-1----:R-:W-:Y:S01]  /*2010*/  FSETP.GEU.AND P4, PT, R5, UR6, PT ;  /* 0x0000000605007c0b */ /* 0x002fe2000bf8e000 */
[----:B------:R1:W-:Y:S03]  /*2020*/  STG.E desc[UR4][R12.64+0x4], R5 ;  /* 0x000004050c007986 */ /* 0x0003e6000c101904 */
[C---:B--2---:R-:W-:Y:S01]  /*2030*/  FSETP.GEU.OR P4, PT, R11.reuse, UR7, P4 ;  /* 0x000000070b007c0b */ /* 0x044fe2000a78e400 */
[----:B------:R1:W-:Y:S03]  /*2040*/  STG.E desc[UR4][R12.64], R11 ;  /* 0x0000000b0c007986 */ /* 0x0003e6000c101904 */
[----:B0-----:R-:W-:-:S04]  /*2050*/  FSETP.LEU.OR P4, PT, R11, UR8, P4 ;  /* 0x000000080b007c0b */ /* 0x001fc8000a78b400 */
[----:B------:R-:W-:-:S13]  /*2060*/  FSETP.LEU.OR P4, PT, R5, UR9, P4 ;  /* 0x0000000905007c0b */ /* 0x000fda000a78b400 */
[----:B-1----:R-:W-:Y:S05]  /*2070*/  @P4 BRA `(.L_x_32) ;  /* 0x0000000000fc4947 */ /* 0x002fea0003800000 */
[----:B------:R-:W-:Y:S05]  /*2080*/  @!P0 BRA `(.L_x_33) ;  /* 0x0000000000ec8947 */ /* 0x000fea0003800000 */
[----:B------:R-:W2:Y:S01]  /*2090*/  LDG.E R0, desc[UR4][R14.64] ;  /* 0x000000040e007981 */ /* 0x000ea2000c1e1900 */
[----:B------:R-:W0:Y:S01]  /*20a0*/  MUFU.RCP64H R3, 0.0099999979138374328613 ;  /* 0x3f847ae100037908 */ /* 0x000e220000001800 */
[----:B------:R-:W-:Y:S01]  /*20b0*/  HFMA2 R2, -RZ, RZ, 0, 5.9604644775390625e-08 ;  /* 0x00000001ff027431 */ /* 0x000fe200000001ff */
[----:B------:R-:W-:Y:S01]  /*20c0*/  MOV R8, 0x47ae147b ;  /* 0x47ae147b00087802 */ /* 0x000fe20000000f00 */
[----:B------:R-:W-:Y:S01]  /*20d0*/  IMAD.MOV.U32 R9, RZ, RZ, 0x3f847ae1 ;  /* 0x3f847ae1ff097424 */ /* 0x000fe200078e00ff */
[----:B------:R-:W-:Y:S05]  /*20e0*/  BSSY.RECONVERGENT B0, `(.L_x_34) ;  /* 0x0000015000007945 */ /* 0x000fea0003800200 */
[----:B0-----:R-:W-:-:S08]  /*20f0*/  DFMA R6, R2, -R8, 1 ;  /* 0x3ff000000206742b */ /* 0x001fd00000000808 */
[----:B------:R-:W-:-:S08]  /*2100*/  DFMA R6, R6, R6, R6 ;  /* 0x000000060606722b */ /* 0x000fd00000000006 */
[----:B------:R-:W-:-:S08]  /*2110*/  DFMA R6, R2, R6, R2 ;  /* 0x000000060206722b */ /* 0x000fd00000000002 */
[----:B------:R-:W-:-:S08]  /*2120*/  DFMA R2, R6, -R8, 1 ;  /* 0x3ff000000602742b */ /* 0x000fd00000000808 */
[----:B------:R-:W-:Y:S01]  /*2130*/  DFMA R2, R6, R2, R6 ;  /* 0x000000020602722b */ /* 0x000fe20000000006 */
[----:B--2---:R-:W-:-:S04]  /*2140*/  FADD R0, -R11, R0 ;  /* 0x000000000b007221 */ /* 0x004fc80000000100 */
[----:B------:R-:W0:Y:S03]  /*2150*/  F2F.F64.F32 R10, R0 ;  /* 0x00000000000a7310 */ /* 0x000e260000201800 */
[----:B0-----:R-:W-:Y:S01]  /*2160*/  DMUL R6, R10, R2 ;  /* 0x000000020a067228 */ /* 0x001fe20000000000 */
[----:B------:R-:W-:-:S07]  /*2170*/  FSETP.GEU.AND P1, PT, |R11|, 6.5827683646048100446e-37, PT ;  /* 0x036000000b00780b */ /* 0x000fce0003f2e200 */
[----:B------:R-:W-:-:S08]  /*2180*/  DFMA R8, R6, -R8, R10 ;  /* 0x800000080608722b */ /* 0x000fd0000000000a */
[----:B------:R-:W-:-:S10]  /*2190*/  DFMA R2, R2, R8, R6 ;  /* 0x000000080202722b */ /* 0x000fd40000000006 */
[----:B------:R-:W-:-:S05]  /*21a0*/  FFMA R4, RZ, 1.0349999666213989258, R3 ;  /* 0x3f847ae1ff047823 */ /* 0x000fca0000000003 */
[----:B------:R-:W-:-:S13]  /*21b0*/  FSETP.GT.AND P0, PT, |R4|, 1.469367938527859385e-39, PT ;  /* 0x001000000400780b */ /* 0x000fda0003f04200 */
[----:B------:R-:W-:Y:S05]  /*21c0*/  @P0 BRA P1, `(.L_x_35) ;  /* 0x0000000000180947 */ /* 0x000fea0000800000 */
[----:B------:R-:W-:Y:S01]  /*21d0*/  IMAD.MOV.U32 R8, RZ, RZ, 0x47ae147b ;  /* 0x47ae147bff087424 */ /* 0x000fe200078e00ff */
[----:B------:R-:W-:Y:S02]  /*21e0*/  MOV R9, 0x3f847ae1 ;  /* 0x3f847ae100097802 */ /* 0x000fe40000000f00 */
[----:B------:R-:W-:-:S07]  /*21f0*/  MOV R0, 0x2210 ;  /* 0x0000221000007802 */ /* 0x000fce0000000f00 */
[----:B------:R-:W-:Y:S05]  /*2200*/  CALL.REL.NOINC `($__internal_0_$__cuda_sm20_div_rn_f64_full) ;  /* 0x0000000000f07944 */ /* 0x000fea0003c00000 */
[----:B------:R-:W-:Y:S01]  /*2210*/  IMAD.MOV.U32 R2, RZ, RZ, R6 ;  /* 0x000000ffff027224 */ /* 0x000fe200078e0006 */
[----:B------:R-:W-:-:S07]  /*2220*/  MOV R3, R7 ;  /* 0x0000000700037202 */ /* 0x000fce0000000f00 */
.L_x_35:
[----:B------:R-:W-:Y:S05]  /*2230*/  BSYNC.RECONVERGENT B0 ;  /* 0x0000000000007941 */ /* 0x000fea0003800200 */
.L_x_34:
[----:B------:R-:W2:Y:S01]  /*2240*/  LDG.E R0, desc[UR4][R14.64+0x4] ;  /* 0x000004040e007981 */ /* 0x000ea2000c1e1900 */
[----:B------:R-:W0:Y:S01]  /*2250*/  MUFU.RCP64H R9, 0.0099999979138374328613 ;  /* 0x3f847ae100097908 */ /* 0x000e220000001800 */
[----:B------:R-:W-:Y:S02]  /*2260*/  HFMA2 R7, -RZ, RZ, 1.87890625, 56352 ;  /* 0x3f847ae1ff077431 */ /* 0x000fe400000001ff */
[----:B------:R-:W-:Y:S01]  /*2270*/  IMAD.MOV.U32 R6, RZ, RZ, 0x47ae147b ;  /* 0x47ae147bff067424 */ /* 0x000fe200078e00ff */
[----:B------:R-:W-:Y:S01]  /*2280*/  BSSY.RECONVERGENT B0, `(.L_x_36) ;  /* 0x0000018000007945 */ /* 0x000fe20003800200 */
[----:B------:R-:W-:-:S03]  /*2290*/  IMAD.MOV.U32 R8, RZ, RZ, 0x1 ;  /* 0x00000001ff087424 */ /* 0x000fc600078e00ff */
[----:B------:R-:W1:Y:S03]  /*22a0*/  F2F.F32.F64 R3, R2 ;  /* 0x0000000200037310 */ /* 0x000e660000301000 */
[----:B0-----:R-:W-:Y:S01]  /*22b0*/  DFMA R10, R8, -R6, 1 ;  /* 0x3ff00000080a742b */ /* 0x001fe20000000806 */
[----:B-1----:R0:W-:Y:S07]  /*22c0*/  STG.E desc[UR4][R14.64], R3 ;  /* 0x000000030e007986 */ /* 0x0021ee000c101904 */
[----:B------:R-:W-:-:S08]  /*22d0*/  DFMA R10, R10, R10, R10 ;  /* 0x0000000a0a0a722b */ /* 0x000fd0000000000a */
[----:B------:R-:W-:Y:S01]  /*22e0*/  DFMA R8, R8, R10, R8 ;  /* 0x0000000a0808722b */ /* 0x000fe20000000008 */
[----:B--2---:R-:W-:-:S07]  /*22f0*/  FADD R0, -R5, R0 ;  /* 0x0000000005007221 */ /* 0x004fce0000000100 */
[C---:B------:R-:W-:Y:S01]  /*2300*/  DFMA R4, R8.reuse, -R6, 1 ;  /* 0x3ff000000804742b */ /* 0x040fe20000000806 */
[----:B------:R-:W1:Y:S07]  /*2310*/  F2F.F64.F32 R10, R0 ;  /* 0x00000000000a7310 */ /* 0x000e6e0000201800 */
[----:B------:R-:W-:-:S08]  /*2320*/  DFMA R8, R8, R4, R8 ;  /* 0x000000040808722b */ /* 0x000fd00000000008 */
[----:B-1----:R-:W-:Y:S01]  /*2330*/  DMUL R4, R8, R10 ;  /* 0x0000000a08047228 */ /* 0x002fe20000000000 */
[----:B------:R-:W-:-:S07]  /*2340*/  FSETP.GEU.AND P1, PT, |R11|, 6.5827683646048100446e-37, PT ;  /* 0x036000000b00780b */ /* 0x000fce0003f2e200 */
[----:B------:R-:W-:-:S08]  /*2350*/  DFMA R6, R4, -R6, R10 ;  /* 0x800000060406722b */ /* 0x000fd0000000000a */
[----:B------:R-:W-:-:S10]  /*2360*/  DFMA R4, R8, R6, R4 ;  /* 0x000000060804722b */ /* 0x000fd40000000004 */
[----:B------:R-:W-:-:S05]  /*2370*/  FFMA R6, RZ, 1.0349999666213989258, R5 ;  /* 0x3f847ae1ff067823 */ /* 0x000fca0000000005 */
[----:B------:R-:W-:-:S13]  /*2380*/  FSETP.GT.AND P0, PT, |R6|, 1.469367938527859385e-39, PT ;  /* 0x001000000600780b */ /* 0x000fda0003f04200 */
[----:B0-----:R-:W-:Y:S05]  /*2390*/  @P0 BRA P1, `(.L_x_37) ;  /* 0x0000000000180947 */ /* 0x001fea0000800000 */
[----:B------:R-:W-:Y:S01]  /*23a0*/  MOV R8, 0x47ae147b ;  /* 0x47ae147b00087802 */ /* 0x000fe20000000f00 */
[----:B------:R-:W-:Y:S01]  /*23b0*/  IMAD.MOV.U32 R9, RZ, RZ, 0x3f847ae1 ;  /* 0x3f847ae1ff097424 */ /* 0x000fe200078e00ff */
[----:B------:R-:W-:-:S07]  /*23c0*/  MOV R0, 0x23e0 ;  /* 0x000023e000007802 */ /* 0x000fce0000000f00 */
[----:B------:R-:W-:Y:S05]  /*23d0*/  CALL.REL.NOINC `($__internal_0_$__cuda_sm20_div_rn_f64_full) ;  /* 0x00000000007c7944 */ /* 0x000fea0003c00000 */
[----:B------:R-:W-:Y:S01]  /*23e0*/  MOV R4, R6 ;  /* 0x0000000600047202 */ /* 0x000fe20000000f00 */
[----:B------:R-:W-:-:S07]  /*23f0*/  IMAD.MOV.U32 R5, RZ, RZ, R7 ;  /* 0x000000ffff057224 */ /* 0x000fce00078e0007 */
.L_x_37:
[----:B------:R-:W-:Y:S05]  /*2400*/  BSYNC.RECONVERGENT B0 ;  /* 0x0000000000007941 */ /* 0x000fea0003800200 */
.L_x_36:
[----:B------:R-:W0:Y:S02]  /*2410*/  F2F.F32.F64 R5, R4 ;  /* 0x0000000400057310 */ /* 0x000e240000301000 */
[----:B0-----:R-:W-:Y:S01]  /*2420*/  STG.E desc[UR4][R14.64+0x4], R5 ;  /* 0x000004050e007986 */ /* 0x001fe2000c101904 */
[----:B------:R-:W-:Y:S05]  /*2430*/  EXIT ;  /* 0x000000000000794d */ /* 0x000fea0003800000 */
.L_x_33:
[----:B------:R-:W-:Y:S04]  /*2440*/  STG.E desc[UR4][R14.64], RZ ;  /* 0x000000ff0e007986 */ /* 0x000fe8000c101904 */
[----:B------:R-:W-:Y:S01]  /*2450*/  STG.E desc[UR4][R14.64+0x4], RZ ;  /* 0x000004ff0e007986 */ /* 0x000fe2000c101904 */
[----:B------:R-:W-:Y:S05]  /*2460*/  EXIT ;  /* 0x000000000000794d */ /* 0x000fea0003800000 */
.L_x_32:
[----:B------:R0:W-:Y:S04]  /*2470*/  STG.E desc[UR4][R14.64], RZ ;  /* 0x000000ff0e007986 */ /* 0x0001e8000c101904 */
[----:B------:R0:W-:Y:S04]  /*2480*/  STG.E desc[UR4][R14.64+0x4], RZ ;  /* 0x000004ff0e007986 */ /* 0x0001e8000c101904 */
[----:B------:R-:W2:Y:S04]  /*2490*/  LDG.E R2, desc[UR4][R12.64+0x4] ;  /* 0x000004040c027981 */ /* 0x000ea8000c1e1900 */
[----:B------:R-:W3:Y:S01]  /*24a0*/  LDG.E R0, desc[UR4][R12.64] ;  /* 0x000000040c007981 */ /* 0x000ee2000c1e1900 */
[----:B------:R-:W-:Y:S01]  /*24b0*/  BSSY.RECONVERGENT B0, `(.L_x_38) ;  /* 0x000000b000007945 */ /* 0x000fe20003800200 */
[----:B--2---:R-:W-:-:S02]  /*24c0*/  FSETP.GT.AND P1, PT, R2, 1.5, PT ;  /* 0x3fc000000200780b */ /* 0x004fc40003f24000 */
[----:B---3--:R-:W-:-:S11]  /*24d0*/  FSETP.GT.AND P0, PT, R0, 1.5, PT ;  /* 0x3fc000000000780b */ /* 0x008fd60003f04000 */
[----:B------:R-:W-:Y:S02]  /*24e0*/  @P1 FADD R5, R2, -3 ;  /* 0xc040000002051421 */ /* 0x000fe40000000000 */
[----:B------:R-:W-:-:S03]  /*24f0*/  @P0 FADD R3, R0, -3 ;  /* 0xc040000000030421 */ /* 0x000fc60000000000 */
[----:B------:R0:W-:Y:S04]  /*2500*/  @P1 STG.E desc[UR4][R12.64+0x4], R5 ;  /* 0x000004050c001986 */ /* 0x0001e8000c101904 */
[----:B------:R0:W-:Y:S01]  /*2510*/  @P0 STG.E desc[UR4][R12.64], R3 ;  /* 0x000000030c000986 */ /* 0x0001e2000c101904 */
[----:B------:R-:W-:Y:S05]  /*2520*/  @P0 BRA `(.L_x_39) ;  /* 0x00000000000c0947 */ /* 0x000fea0003800000 */
[----:B------:R-:W-:-:S13]  /*2530*/  FSETP.GEU.AND P0, PT, R0, -1.5, PT ;  /* 0xbfc000000000780b */ /* 0x000fda0003f0e000 */
[----:B0-----:R-:W-:-:S05]  /*2540*/  @!P0 FADD R3, R0, 3 ;  /* 0x4040000000038421 */ /* 0x001fca0000000000 */
[----:B------:R1:W-:Y:S02]  /*2550*/  @!P0 STG.E desc[UR4][R12.64], R3 ;  /* 0x000000030c008986 */ /* 0x0003e4000c101904 */
.L_x_39:
[----:B------:R-:W-:Y:S05]  /*2560*/  BSYNC.RECONVERGENT B0 ;  /* 0x0000000000007941 */ /* 0x000fea0003800200 */
.L_x_38:
[----:B------:R-:W-:Y:S05]  /*2570*/  @P1 EXIT ;  /* 0x000000000000194d */ /* 0x000fea0003800000 */
[----:B------:R-:W-:-:S13]  /*2580*/  FSETP.GEU.AND P0, PT, R2, -1.5, PT ;  /* 0xbfc000000200780b */ /* 0x000fda0003f0e000 */
[----:B------:R-:W-:Y:S05]  /*2590*/  @P0 EXIT ;  /* 0x000000000000094d */ /* 0x000fea0003800000 */
[----:B01----:R-:W-:-:S05]  /*25a0*/  FADD R3, R2, 3 ;  /* 0x4040000002037421 */ /* 0x003fca0000000000 */
[----:B------:R-:W-:Y:S01]  /*25b0*/  STG.E desc[UR4][R12.64+0x4], R3 ;  /* 0x000004030c007986 */ /* 0x000fe2000c101904 */
[----:B------:R-:W-:Y:S05]  /*25c0*/  EXIT ;  /* 0x000000000000794d */ /* 0x000fea0003800000 */
        .weak           $__internal_0_$__cuda_sm20_div_rn_f64_full
        .type           $__internal_0_$__cuda_sm20_div_rn_f64_full,@function
        .size           $__internal_0_$__cuda_sm20_div_rn_f64_full,($__internal_1_$__cuda_sm20_sqrt_rn_f32_slowpath - $__internal_0_$__cuda_sm20_div_rn_f64_full)
$__internal_0_$__cuda_sm20_div_rn_f64_full:
[C---:B------:R-:W-:Y:S01]  /*25d0*/  FSETP.GEU.AND P0, PT, |R9|.reuse, 1.469367938527859385e-39, PT ;  /* 0x001000000900780b */ /* 0x040fe20003f0e200 */
[----:B------:R-:W-:Y:S01]  /*25e0*/  IMAD.MOV.U32 R12, RZ, RZ, 0x1 ;  /* 0x00000001ff0c7424 */ /* 0x000fe200078e00ff */
[----:B------:R-:W-:Y:S01]  /*25f0*/  LOP3.LUT R6, R9, 0x800fffff, RZ, 0xc0, !PT ;  /* 0x800fffff09067812 */ /* 0x000fe200078ec0ff */
[----:B------:R-:W-:Y:S01]  /*2600*/  BSSY.RECONVERGENT B1, `(.L_x_40) ;  /* 0x0000054000017945 */ /* 0x000fe20003800200 */
[C---:B------:R-:W-:Y:S02]  /*2610*/  FSETP.GEU.AND P2, PT, |R11|.reuse, 1.469367938527859385e-39, PT ;  /* 0x001000000b00780b */ /* 0x040fe40003f4e200 */
[----:B------:R-:W-:Y:S02]  /*2620*/  LOP3.LUT R7, R6, 0x3ff00000, RZ, 0xfc, !PT ;  /* 0x3ff0000006077812 */ /* 0x000fe400078efcff */
[----:B------:R-:W-:Y:S02]  /*2630*/  MOV R6, R8 ;  /* 0x0000000800067202 */ /* 0x000fe40000000f00 */
[----:B------:R-:W-:-:S02]  /*2640*/  LOP3.LUT R2, R11, 0x7ff00000, RZ, 0xc0, !PT ;  /* 0x7ff000000b027812 */ /* 0x000fc400078ec0ff */
[C---:B------:R-:W-:Y:S01]  /*2650*/  LOP3.LUT R27, R9.reuse, 0x7ff00000, RZ, 0xc0, !PT ;  /* 0x7ff00000091b7812 */ /* 0x040fe200078ec0ff */
[----:B------:R-:W-:Y:S02]  /*2660*/  @!P0 DMUL R6, R8, 8.98846567431157953865e+307 ;  /* 0x7fe0000008068828 */ /* 0x000fe40000000000 */
[----:B------:R-:W-:Y:S01]  /*2670*/  IMAD.MOV.U32 R26, RZ, RZ, R2 ;  /* 0x000000ffff1a7224 */ /* 0x000fe200078e0002 */
[C---:B------:R-:W-:Y:S02]  /*2680*/  ISETP.GE.U32.AND P1, PT, R2.reuse, R27, PT ;  /* 0x0000001b0200720c */ /* 0x040fe40003f26070 */
[----:B------:R-:W-:Y:S01]  /*2690*/  @!P2 LOP3.LUT R3, R9, 0x7ff00000, RZ, 0xc0, !PT ;  /* 0x7ff000000903a812 */ /* 0x000fe200078ec0ff */
[----:B------:R-:W0:Y:S01]  /*26a0*/  MUFU.RCP64H R13, R7 ;  /* 0x00000007000d7308 */ /* 0x000e220000001800 */
[----:B------:R-:W-:Y:S02]  /*26b0*/  @!P2 MOV R20, RZ ;  /* 0x000000ff0014a202 */ /* 0x000fe40000000f00 */
[----:B------:R-:W-:-:S02]  /*26c0*/  @!P2 ISETP.GE.U32.AND P3, PT, R2, R3, PT ;  /* 0x000000030200a20c */ /* 0x000fc40003f66070 */
[----:B------:R-:W-:Y:S02]  /*26d0*/  MOV R3, 0x1ca00000 ;  /* 0x1ca0000000037802 */ /* 0x000fe40000000f00 */
[----:B------:R-:W-:Y:S02]  /*26e0*/  @!P0 LOP3.LUT R27, R7, 0x7ff00000, RZ, 0xc0, !PT ;  /* 0x7ff00000071b8812 */ /* 0x000fe400078ec0ff */
[----:B------:R-:W-:-:S03]  /*26f0*/  @!P2 SEL R17, R3, 0x63400000, !P3 ;  /* 0x634000000311a807 */ /* 0x000fc60005800000 */
[----:B------:R-:W-:Y:S01]  /*2700*/  VIADD R28, R27, 0xffffffff ;  /* 0xffffffff1b1c7836 */ /* 0x000fe20000000000 */
[----:B------:R-:W-:Y:S01]  /*2710*/  @!P2 LOP3.LUT R17, R17, 0x80000000, R11, 0xf8, !PT ;  /* 0x800000001111a812 */ /* 0x000fe200078ef80b */
[----:B0-----:R-:W-:-:S03]  /*2720*/  DFMA R18, R12, -R6, 1 ;  /* 0x3ff000000c12742b */ /* 0x001fc60000000806 */
[----:B------:R-:W-:-:S05]  /*2730*/  @!P2 LOP3.LUT R21, R17, 0x100000, RZ, 0xfc, !PT ;  /* 0x001000001115a812 */ /* 0x000fca00078efcff */
[----:B------:R-:W-:-:S08]  /*2740*/  DFMA R18, R18, R18, R18 ;  /* 0x000000121212722b */ /* 0x000fd00000000012 */
[----:B------:R-:W-:Y:S01]  /*2750*/  DFMA R18, R12, R18, R12 ;  /* 0x000000120c12722b */ /* 0x000fe2000000000c */
[----:B------:R-:W-:Y:S01]  /*2760*/  SEL R13, R3, 0x63400000, !P1 ;  /* 0x63400000030d7807 */ /* 0x000fe20004800000 */
[----:B------:R-:W-:-:S03]  /*2770*/  IMAD.MOV.U32 R12, RZ, RZ, R10 ;  /* 0x000000ffff0c7224 */ /* 0x000fc600078e000a */
[----:B------:R-:W-:-:S03]  /*2780*/  LOP3.LUT R13, R13, 0x800fffff, R11, 0xf8, !PT ;  /* 0x800fffff0d0d7812 */ /* 0x000fc600078ef80b */
[----:B------:R-:W-:-:S03]  /*2790*/  DFMA R16, R18, -R6, 1 ;  /* 0x3ff000001210742b */ /* 0x000fc60000000806 */
[----:B------:R-:W-:-:S05]  /*27a0*/  @!P2 DFMA R12, R12, 2, -R20 ;  /* 0x400000000c0ca82b */ /* 0x000fca0000000814 */
[----:B------:R-:W-:-:S05]  /*27b0*/  DFMA R16, R18, R16, R18 ;  /* 0x000000101210722b */ /* 0x000fca0000000012 */
[----:B------:R-:W-:-:S03]  /*27c0*/  @!P2 LOP3.LUT R26, R13, 0x7ff00000, RZ, 0xc0, !PT ;  /* 0x7ff000000d1aa812 */ /* 0x000fc600078ec0ff */
[----:B------:R-:W-:Y:S01]  /*27d0*/  DMUL R18, R16, R12 ;  /* 0x0000000c10127228 */ /* 0x000fe20000000000 */
[----:B------:R-:W-:-:S04]  /*27e0*/  IADD3 R20, PT, PT, R26, -0x1, RZ ;  /* 0xffffffff1a147810 */ /* 0x000fc80007ffe0ff */
[----:B------:R-:W-:-:S03]  /*27f0*/  ISETP.GT.U32.AND P0, PT, R20, 0x7feffffe, PT ;  /* 0x7feffffe1400780c */ /* 0x000fc60003f04070 */
[----:B------:R-:W-:Y:S01]  /*2800*/  DFMA R20, R18, -R6, R12 ;  /* 0x800000061214722b */ /* 0x000fe2000000000c */
[----:B------:R-:W-:-:S07]  /*2810*/  ISETP.GT.U32.OR P0, PT, R28, 0x7feffffe, P0 ;  /* 0x7feffffe1c00780c */ /* 0x000fce0000704470 */
[----:B------:R-:W-:-:S06]  /*2820*/  DFMA R20, R16, R20, R18 ;  /* 0x000000141014722b */ /* 0x000fcc0000000012 */
[----:B------:R-:W-:Y:S05]  /*2830*/  @P0 BRA `(.L_x_41) ;  /* 0x00000000006c0947 */ /* 0x000fea0003800000 */
[----:B------:R-:W-:-:S04]  /*2840*/  LOP3.LUT R11, R9, 0x7ff00000, RZ, 0xc0, !PT ;  /* 0x7ff00000090b7812 */ /* 0x000fc800078ec0ff */
[CC--:B------:R-:W-:Y:S02]  /*2850*/  VIADDMNMX R10, R2.reuse, -R11.reuse, 0xb9600000, !PT ;  /* 0xb9600000020a7446 */ /* 0x0c0fe4000780090b */
[----:B------:R-:W-:Y:S02]  /*2860*/  ISETP.GE.U32.AND P0, PT, R2, R11, PT ;  /* 0x0000000b0200720c */ /* 0x000fe40003f06070 */
[----:B------:R-:W-:Y:S02]  /*2870*/  VIMNMX R10, PT, PT, R10, 0x46a00000, PT ;  /* 0x46a000000a0a7848 */ /* 0x000fe40003fe0100 */
[----:B------:R-:W-:-:S04]  /*2880*/  SEL R3, R3, 0x63400000, !P0 ;  /* 0x6340000003037807 */ /* 0x000fc80004000000 */
[----:B------:R-:W-:Y:S02]  /*2890*/  IADD3 R16, PT, PT, -R3, R10, RZ ;  /* 0x0000000a03107210 */ /* 0x000fe40007ffe1ff */
[----:B------:R-:W-:-:S03]  /*28a0*/  MOV R10, RZ ;  /* 0x000000ff000a7202 */ /* 0x000fc60000000f00 */
[----:B------:R-:W-:-:S06]  /*28b0*/  VIADD R11, R16, 0x7fe00000 ;  /* 0x7fe00000100b7836 */ /* 0x000fcc0000000000 */
[----:B------:R-:W-:-:S10]  /*28c0*/  DMUL R2, R20, R10 ;  /* 0x0000000a14027228 */ /* 0x000fd40000000000 */
[----:B------:R-:W-:-:S13]  /*28d0*/  FSETP.GTU.AND P0, PT, |R3|, 1.469367938527859385e-39, PT ;  /* 0x001000000300780b */ /* 0x000fda0003f0c200 */
[----:B------:R-:W-:Y:S05]  /*28e0*/  @P0 BRA `(.L_x_42) ;  /* 0x0000000000940947 */ /* 0x000fea0003800000 */
[----:B------:R-:W-:Y:S01]  /*28f0*/  DFMA R6, R20, -R6, R12 ;  /* 0x800000061406722b */ /* 0x000fe2000000000c */
[----:B------:R-:W-:-:S09]  /*2900*/  IMAD.MOV.U32 R10, RZ, RZ, RZ ;  /* 0x000000ffff0a7224 */ /* 0x000fd200078e00ff */
[C---:B------:R-:W-:Y:S02]  /*2910*/  FSETP.NEU.AND P0, PT, R7.reuse, RZ, PT ;  /* 0x000000ff0700720b */ /* 0x040fe40003f0d000 */
[----:B------:R-:W-:-:S04]  /*2920*/  LOP3.LUT R9, R7, 0x80000000, R9, 0x48, !PT ;  /* 0x8000000007097812 */ /* 0x000fc800078e4809 */
[----:B------:R-:W-:-:S07]  /*2930*/  LOP3.LUT R11, R9, R11, RZ, 0xfc, !PT ;  /* 0x0000000b090b7212 */ /* 0x000fce00078efcff */
[----:B------:R-:W-:Y:S05]  /*2940*/  @!P0 BRA `(.L_x_42) ;  /* 0x00000000007c8947 */ /* 0x000fea0003800000 */
[----:B------:R-:W-:Y:S01]  /*2950*/  IADD3 R7, PT, PT, -R16, RZ, RZ ;  /* 0x000000ff10077210 */ /* 0x000fe20007ffe1ff */
[----:B------:R-:W-:Y:S01]  /*2960*/  IMAD.MOV.U32 R6, RZ, RZ, RZ ;  /* 0x000000ffff067224 */ /* 0x000fe200078e00ff */
[----:B------:R-:W-:-:S05]  /*2970*/  DMUL.RP R10, R20, R10 ;  /* 0x0000000a140a7228 */ /* 0x000fca0000008000 */
[----:B------:R-:W-:-:S05]  /*2980*/  DFMA R6, R2, -R6, R20 ;  /* 0x800000060206722b */ /* 0x000fca0000000014 */
[----:B------:R-:W-:Y:S02]  /*2990*/  LOP3.LUT R9, R11, R9, RZ, 0x3c, !PT ;  /* 0x000000090b097212 */ /* 0x000fe400078e3cff */
[----:B------:R-:W-:-:S04]  /*29a0*/  IADD3 R6, PT, PT, -R16, -0x43300000, RZ ;  /* 0xbcd0000010067810 */ /* 0x000fc80007ffe1ff */
[----:B------:R-:W-:-:S04]  /*29b0*/  FSETP.NEU.AND P0, PT, |R7|, R6, PT ;  /* 0x000000060700720b */ /* 0x000fc80003f0d200 */
[----:B------:R-:W-:Y:S02]  /*29c0*/  FSEL R2, R10, R2, !P0 ;  /* 0x000000020a027208 */ /* 0x000fe40004000000 */
[----:B------:R-:W-:Y:S01]  /*29d0*/  FSEL R3, R9, R3, !P0 ;  /* 0x0000000309037208 */ /* 0x000fe20004000000 */
[----:B------:R-:W-:Y:S06]  /*29e0*/  BRA `(.L_x_42) ;  /* 0x0000000000547947 */ /* 0x000fec0003800000 */
.L_x_41:
[----:B------:R-:W-:-:S14]  /*29f0*/  DSETP.NAN.AND P0, PT, R10, R10, PT ;  /* 0x0000000a0a00722a */ /* 0x000fdc0003f08000 */
[----:B------:R-:W-:Y:S05]  /*2a00*/  @P0 BRA `(.L_x_43) ;  /* 0x0000000000440947 */ /* 0x000fea0003800000 */
[----:B------:R-:W-:-:S14]  /*2a10*/  DSETP.NAN.AND P0, PT, R8, R8, PT ;  /* 0x000000080800722a */ /* 0x000fdc0003f08000 */
[----:B------:R-:W-:Y:S05]  /*2a20*/  @P0 BRA `(.L_x_44) ;  /* 0x0000000000300947 */ /* 0x000fea0003800000 */
[----:B------:R-:W-:Y:S01]  /*2a30*/  ISETP.NE.AND P0, PT, R26, R27, PT ;  /* 0x0000001b1a00720c */ /* 0x000fe20003f05270 */
[----:B------:R-:W-:Y:S01]  /*2a40*/  IMAD.MOV.U32 R3, RZ, RZ, -0x80000 ;  /* 0xfff80000ff037424 */ /* 0x000fe200078e00ff */
[----:B------:R-:W-:-:S11]  /*2a50*/  MOV R2, 0x0 ;  /* 0x0000000000027802 */ /* 0x000fd60000000f00 */
[----:B------:R-:W-:Y:S05]  /*2a60*/  @!P0 BRA `(.L_x_42) ;  /* 0x0000000000348947 */ /* 0x000fea0003800000 */
[----:B------:R-:W-:Y:S02]  /*2a70*/  ISETP.NE.AND P0, PT, R26, 0x7ff00000, PT ;  /* 0x7ff000001a00780c */ /* 0x000fe40003f05270 */
[----:B------:R-:W-:Y:S02]  /*2a80*/  LOP3.LUT R3, R11, 0x80000000, R9, 0x48, !PT ;  /* 0x800000000b037812 */ /* 0x000fe400078e4809 */
[----:B------:R-:W-:-:S13]  /*2a90*/  ISETP.EQ.OR P0, PT, R27, RZ, !P0 ;  /* 0x000000ff1b00720c */ /* 0x000fda0004702670 */
[----:B------:R-:W-:Y:S02]  /*2aa0*/  @P0 LOP3.LUT R6, R3, 0x7ff00000, RZ, 0xfc, !PT ;  /* 0x7ff0000003060812 */ /* 0x000fe400078efcff */
[----:B------:R-:W-:Y:S01]  /*2ab0*/  @!P0 MOV R2, RZ ;  /* 0x000000ff00028202 */ /* 0x000fe20000000f00 */
[----:B------:R-:W-:Y:S01]  /*2ac0*/  @P0 IMAD.MOV.U32 R2, RZ, RZ, RZ ;  /* 0x000000ffff020224 */ /* 0x000fe200078e00ff */
[----:B------:R-:W-:Y:S01]  /*2ad0*/  @P0 MOV R3, R6 ;  /* 0x0000000600030202 */ /* 0x000fe20000000f00 */
[----:B------:R-:W-:Y:S06]  /*2ae0*/  BRA `(.L_x_42) ;  /* 0x0000000000147947 */ /* 0x000fec0003800000 */
.L_x_44:
[----:B------:R-:W-:Y:S01]  /*2af0*/  LOP3.LUT R3, R9, 0x80000, RZ, 0xfc, !PT ;  /* 0x0008000009037812 */ /* 0x000fe200078efcff */
[----:B------:R-:W-:Y:S01]  /*2b00*/  IMAD.MOV.U32 R2, RZ, RZ, R8 ;  /* 0x000000ffff027224 */ /* 0x000fe200078e0008 */
[----:B------:R-:W-:Y:S06]  /*2b10*/  BRA `(.L_x_42) ;  /* 0x0000000000087947 */ /* 0x000fec0003800000 */
.L_x_43:
[----:B------:R-:W-:Y:S02]  /*2b20*/  LOP3.LUT R3, R11, 0x80000, RZ, 0xfc, !PT ;  /* 0x000800000b037812 */ /* 0x000fe400078efcff */
[----:B------:R-:W-:-:S07]  /*2b30*/  MOV R2, R10 ;  /* 0x0000000a00027202 */ /* 0x000fce0000000f00 */
.L_x_42:
[----:B------:R-:W-:Y:S05]  /*2b40*/  BSYNC.RECONVERGENT B1 ;  /* 0x0000000000017941 */ /* 0x000fea0003800200 */
.L_x_40:
[----:B------:R-:W-:Y:S01]  /*2b50*/  MOV R7, R3 ;  /* 0x0000000300077202 */ /* 0x000fe20000000f00 */
[----:B------:R-:W-:Y:S02]  /*2b60*/  HFMA2 R3, -RZ, RZ, 0, 0 ;  /* 0x00000000ff037431 */ /* 0x000fe400000001ff */
[----:B------:R-:W-:Y:S02]  /*2b70*/  IMAD.MOV.U32 R6, RZ, RZ, R2 ;  /* 0x000000ffff067224 */ /* 0x000fe400078e0002 */
[----:B------:R-:W-:-:S04]  /*2b80*/  IMAD.MOV.U32 R2, RZ, RZ, R0 ;  /* 0x000000ffff027224 */ /* 0x000fc800078e0000 */
[----:B------:R-:W-:Y:S05]  /*2b90*/  RET.REL.NODEC R2 `(_Z6evolvi14configurazioneP17curandStateXORWOW) ;  /* 0xffffffd402187950 */ /* 0x000fea0003c3ffff */
        .weak           $__internal_1_$__cuda_sm20_sqrt_rn_f32_slowpath
        .type           $__internal_1_$__cuda_sm20_sqrt_rn_f32_slowpath,@function
        .size           $__internal_1_$__cuda_sm20_sqrt_rn_f32_slowpath,($__internal_2_$__cuda_sm3x_div_rn_noftz_f32_slowpath - $__internal_1_$__cuda_sm20_sqrt_rn_f32_slowpath)
$__internal_1_$__cuda_sm20_sqrt_rn_f32_slowpath:
[----:B------:R-:W-:-:S13]  /*2ba0*/  LOP3.LUT P0, RZ, R0, 0x7fffffff, RZ, 0xc0, !PT ;  /* 0x7fffffff00ff7812 */ /* 0x000fda000780c0ff */
[----:B------:R-:W-:Y:S01]  /*2bb0*/  @!P0 IMAD.MOV.U32 R2, RZ, RZ, R0 ;  /* 0x000000ffff028224 */ /* 0x000fe200078e0000 */
[----:B------:R-:W-:Y:S06]  /*2bc0*/  @!P0 BRA `(.L_x_45) ;  /* 0x0000000000408947 */ /* 0x000fec0003800000 */
[----:B------:R-:W-:-:S13]  /*2bd0*/  FSETP.GEU.FTZ.AND P0, PT, R0, RZ, PT ;  /* 0x000000ff0000720b */ /* 0x000fda0003f1e000 */
[----:B------:R-:W-:Y:S01]  /*2be0*/  @!P0 MOV R2, 0x7fffffff ;  /* 0x7fffffff00028802 */ /* 0x000fe20000000f00 */
[----:B------:R-:W-:Y:S06]  /*2bf0*/  @!P0 BRA `(.L_x_45) ;  /* 0x0000000000348947 */ /* 0x000fec0003800000 */
[----:B------:R-:W-:-:S13]  /*2c00*/  FSETP.GTU.FTZ.AND P0, PT, |R0|, +INF , PT ;  /* 0x7f8000000000780b */ /* 0x000fda0003f1c200 */
[----:B------:R-:W-:Y:S01]  /*2c10*/  @P0 FADD.FTZ R2, R0, 1 ;  /* 0x3f80000000020421 */ /* 0x000fe20000010000 */
[----:B------:R-:W-:Y:S06]  /*2c20*/  @P0 BRA `(.L_x_45) ;  /* 0x0000000000280947 */ /* 0x000fec0003800000 */
[----:B------:R-:W-:-:S13]  /*2c30*/  FSETP.NEU.FTZ.AND P0, PT, |R0|, +INF , PT ;  /* 0x7f8000000000780b */ /* 0x000fda0003f1d200 */
[----:B------:R-:W-:-:S04]  /*2c40*/  @P0 FFMA R3, R0, 1.84467440737095516160e+19, RZ ;  /* 0x5f80000000030823 */ /* 0x000fc800000000ff */
[----:B------:R-:W0:Y:S02]  /*2c50*/  @P0 MUFU.RSQ R2, R3 ;  /* 0x0000000300020308 */ /* 0x000e240000001400 */
[----:B0-----:R-:W-:Y:S01]  /*2c60*/  @P0 FMUL.FTZ R6, R3, R2 ;  /* 0x0000000203060220 */ /* 0x001fe20000410000 */
[----:B------:R-:W-:Y:S01]  /*2c70*/  @P0 FMUL.FTZ R9, R2, 0.5 ;  /* 0x3f00000002090820 */ /* 0x000fe20000410000 */
[----:B------:R-:W-:Y:S02]  /*2c80*/  @!P0 IMAD.MOV.U32 R2, RZ, RZ, R0 ;  /* 0x000000ffff028224 */ /* 0x000fe400078e0000 */
[----:B------:R-:W-:-:S04]  /*2c90*/  @P0 FADD.FTZ R7, -R6, -RZ ;  /* 0x800000ff06070221 */ /* 0x000fc80000010100 */
[----:B------:R-:W-:-:S04]  /*2ca0*/  @P0 FFMA R7, R6, R7, R3 ;  /* 0x0000000706070223 */ /* 0x000fc80000000003 */
[----:B------:R-:W-:-:S04]  /*2cb0*/  @P0 FFMA R7, R7, R9, R6 ;  /* 0x0000000907070223 */ /* 0x000fc80000000006 */
[----:B------:R-:W-:-:S07]  /*2cc0*/  @P0 FMUL.FTZ R2, R7, 2.3283064365386962891e-10 ;  /* 0x2f80000007020820 */ /* 0x000fce0000410000 */
.L_x_45:
[----:B------:R-:W-:Y:S01]  /*2cd0*/  HFMA2 R3, -RZ, RZ, 0, 0 ;  /* 0x00000000ff037431 */ /* 0x000fe200000001ff */
[----:B------:R-:W-:Y:S01]  /*2ce0*/  MOV R0, R2 ;  /* 0x0000000200007202 */ /* 0x000fe20000000f00 */
[----:B------:R-:W-:-:S04]  /*2cf0*/  IMAD.MOV.U32 R2, RZ, RZ, R10 ;  /* 0x000000ffff027224 */ /* 0x000fc800078e000a */
[----:B------:R-:W-:Y:S05]  /*2d00*/  RET.REL.NODEC R2 `(_Z6evolvi14configurazioneP17curandStateXORWOW) ;  /* 0xffffffd002bc7950 */ /* 0x000fea0003c3ffff */
        .weak           $__internal_2_$__cuda_sm3x_div_rn_noftz_f32_slowpath
        .type           $__internal_2_$__cuda_sm3x_div_rn_noftz_f32_slowpath,@function
        .size           $__internal_2_$__cuda_sm3x_div_rn_noftz_f32_slowpath,(.L_x_84 - $__internal_2_$__cuda_sm3x_div_rn_noftz_f32_slowpath)
$__internal_2_$__cuda_sm3x_div_rn_noftz_f32_slowpath:
[----:B------:R-:W-:Y:S01]  /*2d10*/  SHF.R.U32.HI R17, RZ, 0x17, R22 ;  /* 0x00000017ff117819 */ /* 0x000fe20000011616 */
[----:B------:R-:W-:Y:S01]  /*2d20*/  BSSY.RECONVERGENT B1, `(.L_x_46) ;  /* 0x0000062000017945 */ /* 0x000fe20003800200 */
[----:B------:R-:W-:Y:S02]  /*2d30*/  SHF.R.U32.HI R20, RZ, 0x17, R25 ;  /* 0x00000017ff147819 */ /* 0x000fe40000011619 */
[----:B------:R-:W-:Y:S02]  /*2d40*/  LOP3.LUT R17, R17, 0xff, RZ, 0xc0, !PT ;  /* 0x000000ff11117812 */ /* 0x000fe400078ec0ff */
[----:B------:R-:W-:-:S03]  /*2d50*/  LOP3.LUT R20, R20, 0xff, RZ, 0xc0, !PT ;  /* 0x000000ff14147812 */ /* 0x000fc600078ec0ff */
[----:B------:R-:W-:Y:S01]  /*2d60*/  VIADD R0, R17, 0xffffffff ;  /* 0xffffffff11007836 */ /* 0x000fe20000000000 */
[----:B------:R-:W-:-:S04]  /*2d70*/  IADD3 R21, PT, PT, R20, -0x1, RZ ;  /* 0xffffffff14157810 */ /* 0x000fc80007ffe0ff */
[----:B------:R-:W-:-:S04]  /*2d80*/  ISETP.GT.U32.AND P3, PT, R0, 0xfd, PT ;  /* 0x000000fd0000780c */ /* 0x000fc80003f64070 */
[----:B------:R-:W-:-:S13]  /*2d90*/  ISETP.GT.U32.OR P3, PT, R21, 0xfd, P3 ;  /* 0x000000fd1500780c */ /* 0x000fda0001f64470 */
[----:B------:R-:W-:Y:S01]  /*2da0*/  @!P3 IMAD.MOV.U32 R18, RZ, RZ, RZ ;  /* 0x000000ffff12b224 */ /* 0x000fe200078e00ff */
[----:B------:R-:W-:Y:S06]  /*2db0*/  @!P3 BRA `(.L_x_47) ;  /* 0x00000000005cb947 */ /* 0x000fec0003800000 */
[----:B------:R-:W-:Y:S02]  /*2dc0*/  FSETP.GTU.FTZ.AND P3, PT, |R25|, +INF , PT ;  /* 0x7f8000001900780b */ /* 0x000fe40003f7c200 */
[----:B------:R-:W-:-:S04]  /*2dd0*/  FSETP.GTU.FTZ.AND P4, PT, |R22|, +INF , PT ;  /* 0x7f8000001600780b */ /* 0x000fc80003f9c200 */
[----:B------:R-:W-:-:S13]  /*2de0*/  PLOP3.LUT P3, PT, P3, P4, PT, 0xf8, 0x8f ;  /* 0x00000000008f781c */ /* 0x000fda0001f69f70 */
[----:B------:R-:W-:Y:S05]  /*2df0*/  @P3 BRA `(.L_x_48) ;  /* 0x00000004004c3947 */ /* 0x000fea0003800000 */
[----:B------:R-:W-:-:S13]  /*2e00*/  LOP3.LUT P3, RZ, R22, 0x7fffffff, R25, 0xc8, !PT ;  /* 0x7fffffff16ff7812 */ /* 0x000fda000786c819 */
[----:B------:R-:W-:Y:S05]  /*2e10*/  @!P3 BRA `(.L_x_49) ;  /* 0x00000004003cb947 */ /* 0x000fea0003800000 */
[C---:B------:R-:W-:Y:S02]  /*2e20*/  FSETP.NEU.FTZ.AND P5, PT, |R25|.reuse, +INF , PT ;  /* 0x7f8000001900780b */ /* 0x040fe40003fbd200 */
[----:B------:R-:W-:Y:S02]  /*2e30*/  FSETP.NEU.FTZ.AND P4, PT, |R22|, +INF , PT ;  /* 0x7f8000001600780b */ /* 0x000fe40003f9d200 */
[----:B------:R-:W-:-:S11]  /*2e40*/  FSETP.NEU.FTZ.AND P3, PT, |R25|, +INF , PT ;  /* 0x7f8000001900780b */ /* 0x000fd60003f7d200 */
[----:B------:R-:W-:Y:S05]  /*2e50*/  @!P4 BRA !P5, `(.L_x_49) ;  /* 0x00000004002cc947 */ /* 0x000fea0006800000 */
[----:B------:R-:W-:-:S04]  /*2e60*/  LOP3.LUT P5, RZ, R25, 0x7fffffff, RZ, 0xc0, !PT ;  /* 0x7fffffff19ff7812 */ /* 0x000fc800078ac0ff */
[----:B------:R-:W-:-:S13]  /*2e70*/  PLOP3.LUT P4, PT, P4, P5, PT, 0x2f, 0xf2 ;  /* 0x0000000000f2781c */ /* 0x000fda000278a577 */
[----:B------:R-:W-:Y:S05]  /*2e80*/  @P4 BRA `(.L_x_50) ;  /* 0x0000000400184947 */ /* 0x000fea0003800000 */
[----:B------:R-:W-:-:S04]  /*2e90*/  LOP3.LUT P4, RZ, R22, 0x7fffffff, RZ, 0xc0, !PT ;  /* 0x7fffffff16ff7812 */ /* 0x000fc8000788c0ff */
[----:B------:R-:W-:-:S13]  /*2ea0*/  PLOP3.LUT P3, PT, P3, P4, PT, 0x2f, 0xf2 ;  /* 0x0000000000f2781c */ /* 0x000fda0001f68577 */
[----:B------:R-:W-:Y:S05]  /*2eb0*/  @P3 BRA `(.L_x_51) ;  /* 0x0000000400003947 */ /* 0x000fea0003800000 */
[----:B------:R-:W-:Y:S02]  /*2ec0*/  ISETP.GE.AND P3, PT, R21, RZ, PT ;  /* 0x000000ff1500720c */ /* 0x000fe40003f66270 */
[----:B------:R-:W-:-:S11]  /*2ed0*/  ISETP.GE.AND P4, PT, R0, RZ, PT ;  /* 0x000000ff0000720c */ /* 0x000fd60003f86270 */
[----:B------:R-:W-:Y:S01]  /*2ee0*/  @P3 MOV R18, RZ ;  /* 0x000000ff00123202 */ /* 0x000fe20000000f00 */
[----:B------:R-:W-:Y:S02]  /*2ef0*/  @!P3 IMAD.MOV.U32 R18, RZ, RZ, -0x40 ;  /* 0xffffffc0ff12b424 */ /* 0x000fe400078e00ff */
[----:B------:R-:W-:Y:S01]  /*2f00*/  @!P3 FFMA R25, R25, 1.84467440737095516160e+19, RZ ;  /* 0x5f8000001919b823 */ /* 0x000fe200000000ff */
[----:B------:R-:W-:Y:S02]  /*2f10*/  @!P4 FFMA R22, R22, 1.84467440737095516160e+19, RZ ;  /* 0x5f8000001616c823 */ /* 0x000fe400000000ff */
[----:B------:R-:W-:-:S07]  /*2f20*/  @!P4 IADD3 R18, PT, PT, R18, 0x40, RZ ;  /* 0x000000401212c810 */ /* 0x000fce0007ffe0ff */
.L_x_47:
[----:B------:R-:W-:Y:S01]  /*2f30*/  LEA R27, R17, 0xc0800000, 0x17 ;  /* 0xc0800000111b7811 */ /* 0x000fe200078eb8ff */
[----:B------:R-:W-:Y:S01]  /*2f40*/  BSSY.RECONVERGENT B2, `(.L_x_52) ;  /* 0x0000036000027945 */ /* 0x000fe20003800200 */
[----:B------:R-:W-:-:S03]  /*2f50*/  IADD3 R20, PT, PT, R20, -0x7f, RZ ;  /* 0xffffff8114147810 */ /* 0x000fc60007ffe0ff */
[----:B------:R-:W-:Y:S02]  /*2f60*/  IMAD.IADD R27, R22, 0x1, -R27 ;  /* 0x00000001161b7824 */ /* 0x000fe400078e0a1b */
[C---:B------:R-:W-:Y:S01]  /*2f70*/  IMAD R0, R20.reuse, -0x800000, R25 ;  /* 0xff80000014007824 */ /* 0x040fe200078e0219 */
[----:B------:R-:W-:Y:S01]  /*2f80*/  IADD3 R25, PT, PT, R20, 0x7f, -R17 ;  /* 0x0000007f14197810 */ /* 0x000fe20007ffe811 */
[----:B------:R-:W0:Y:S01]  /*2f90*/  MUFU.RCP R22, R27 ;  /* 0x0000001b00167308 */ /* 0x000e220000001000 */
[----:B------:R-:W-:-:S03]  /*2fa0*/  FADD.FTZ R21, -R27, -RZ ;  /* 0x800000ff1b157221 */ /* 0x000fc60000010100 */
[----:B------:R-:W-:Y:S02]  /*2fb0*/  IMAD.IADD R25, R25, 0x1, R18 ;  /* 0x0000000119197824 */ /* 0x000fe400078e0212 */
[----:B0-----:R-:W-:-:S04]  /*2fc0*/  FFMA R23, R22, R21, 1 ;  /* 0x3f80000016177423 */ /* 0x001fc80000000015 */
[----:B------:R-:W-:-:S04]  /*2fd0*/  FFMA R23, R22, R23, R22 ;  /* 0x0000001716177223 */ /* 0x000fc80000000016 */
[----:B------:R-:W-:-:S04]  /*2fe0*/  FFMA R22, R0, R23, RZ ;  /* 0x0000001700167223 */ /* 0x000fc800000000ff */
[----:B------:R-:W-:-:S04]  /*2ff0*/  FFMA R24, R21, R22, R0 ;  /* 0x0000001615187223 */ /* 0x000fc80000000000 */
[----:B------:R-:W-:-:S04]  /*3000*/  FFMA R24, R23, R24, R22 ;  /* 0x0000001817187223 */ /* 0x000fc80000000016 */
[----:B------:R-:W-:-:S04]  /*3010*/  FFMA R21, R21, R24, R0 ;  /* 0x0000001815157223 */ /* 0x000fc80000000000 */
[----:B------:R-:W-:-:S05]  /*3020*/  FFMA R0, R23, R21, R24 ;  /* 0x0000001517007223 */ /* 0x000fca0000000018 */
[----:B------:R-:W-:-:S04]  /*3030*/  SHF.R.U32.HI R17, RZ, 0x17, R0 ;  /* 0x00000017ff117819 */ /* 0x000fc80000011600 */
[----:B------:R-:W-:-:S04]  /*3040*/  LOP3.LUT R18, R17, 0xff, RZ, 0xc0, !PT ;  /* 0x000000ff11127812 */ /* 0x000fc800078ec0ff */
[----:B------:R-:W-:-:S05]  /*3050*/  IADD3 R17, PT, PT, R18, R25, RZ ;  /* 0x0000001912117210 */ /* 0x000fca0007ffe0ff */
[----:B------:R-:W-:-:S05]  /*3060*/  VIADD R18, R17, 0xffffffff ;  /* 0xffffffff11127836 */ /* 0x000fca0000000000 */
[----:B------:R-:W-:-:S13]  /*3070*/  ISETP.GE.U32.AND P3, PT, R18, 0xfe, PT ;  /* 0x000000fe1200780c */ /* 0x000fda0003f66070 */
[----:B------:R-:W-:Y:S05]  /*3080*/  @!P3 BRA `(.L_x_53) ;  /* 0x000000000080b947 */ /* 0x000fea0003800000 */
[----:B------:R-:W-:-:S13]  /*3090*/  ISETP.GT.AND P3, PT, R17, 0xfe, PT ;  /* 0x000000fe1100780c */ /* 0x000fda0003f64270 */
[----:B------:R-:W-:Y:S05]  /*30a0*/  @P3 BRA `(.L_x_54) ;  /* 0x00000000006c3947 */ /* 0x000fea0003800000 */
[----:B------:R-:W-:-:S13]  /*30b0*/  ISETP.GE.AND P3, PT, R17, 0x1, PT ;  /* 0x000000011100780c */ /* 0x000fda0003f66270 */
[----:B------:R-:W-:Y:S05]  /*30c0*/  @P3 BRA `(.L_x_55) ;  /* 0x0000000000743947 */ /* 0x000fea0003800000 */
[----:B------:R-:W-:Y:S02]  /*30d0*/  ISETP.GE.AND P3, PT, R17, -0x18, PT ;  /* 0xffffffe81100780c */ /* 0x000fe40003f66270 */
[----:B------:R-:W-:-:S11]  /*30e0*/  LOP3.LUT R0, R0, 0x80000000, RZ, 0xc0, !PT ;  /* 0x8000000000007812 */ /* 0x000fd600078ec0ff */
[----:B------:R-:W-:Y:S05]  /*30f0*/  @!P3 BRA `(.L_x_55) ;  /* 0x000000000068b947 */ /* 0x000fea0003800000 */
[CCC-:B------:R-:W-:Y:S01]  /*3100*/  FFMA.RZ R18, R23.reuse, R21.reuse, R24.reuse ;  /* 0x0000001517127223 */ /* 0x1c0fe2000000c018 */
[CCC-:B------:R-:W-:Y:S01]  /*3110*/  FFMA.RP R20, R23.reuse, R21.reuse, R24.reuse ;  /* 0x0000001517147223 */ /* 0x1c0fe20000008018 */
[----:B------:R-:W-:Y:S01]  /*3120*/  FFMA.RM R23, R23, R21, R24 ;  /* 0x0000001517177223 */ /* 0x000fe20000004018 */
[C---:B------:R-:W-:Y:S02]  /*3130*/  IADD3 R21, PT, PT, R17.reuse, 0x20, RZ ;  /* 0x0000002011157810 */ /* 0x040fe40007ffe0ff */
[----:B------:R-:W-:Y:S02]  /*3140*/  LOP3.LUT R18, R18, 0x7fffff, RZ, 0xc0, !PT ;  /* 0x007fffff12127812 */ /* 0x000fe400078ec0ff */
[C---:B------:R-:W-:Y:S02]  /*3150*/  ISETP.NE.AND P5, PT, R17.reuse, RZ, PT ;  /* 0x000000ff1100720c */ /* 0x040fe40003fa5270 */
[----:B------:R-:W-:Y:S02]  /*3160*/  LOP3.LUT R18, R18, 0x800000, RZ, 0xfc, !PT ;  /* 0x0080000012127812 */ /* 0x000fe400078efcff */
[----:B------:R-:W-:-:S02]  /*3170*/  ISETP.NE.AND P4, PT, R17, RZ, PT ;  /* 0x000000ff1100720c */ /* 0x000fc40003f85270 */
[----:B------:R-:W-:Y:S02]  /*3180*/  IADD3 R17, PT, PT, -R17, RZ, RZ ;  /* 0x000000ff11117210 */ /* 0x000fe40007ffe1ff */
[----:B------:R-:W-:Y:S02]  /*3190*/  SHF.L.U32 R21, R18, R21, RZ ;  /* 0x0000001512157219 */ /* 0x000fe400000006ff */
[----:B------:R-:W-:Y:S02]  /*31a0*/  FSETP.NEU.FTZ.AND P3, PT, R20, R23, PT ;  /* 0x000000171400720b */ /* 0x000fe40003f7d000 */
[----:B------:R-:W-:Y:S02]  /*31b0*/  SEL R17, R17, RZ, P5 ;  /* 0x000000ff11117207 */ /* 0x000fe40002800000 */
[----:B------:R-:W-:Y:S02]  /*31c0*/  ISETP.NE.AND P4, PT, R21, RZ, P4 ;  /* 0x000000ff1500720c */ /* 0x000fe40002785270 */
[----:B------:R-:W-:-:S02]  /*31d0*/  SHF.R.U32.HI R20, RZ, R17, R18 ;  /* 0x00000011ff147219 */ /* 0x000fc40000011612 */
[----:B------:R-:W-:Y:S02]  /*31e0*/  PLOP3.LUT P3, PT, P3, P4, PT, 0xf8, 0x8f ;  /* 0x00000000008f781c */ /* 0x000fe40001f69f70 */
[----:B------:R-:W-:Y:S02]  /*31f0*/  SHF.R.U32.HI R18, RZ, 0x1, R20 ;  /* 0x00000001ff127819 */ /* 0x000fe40000011614 */
[----:B------:R-:W-:-:S04]  /*3200*/  SEL R17, RZ, 0x1, !P3 ;  /* 0x00000001ff117807 */ /* 0x000fc80005800000 */
[----:B------:R-:W-:-:S04]  /*3210*/  LOP3.LUT R17, R17, 0x1, R18, 0xf8, !PT ;  /* 0x0000000111117812 */ /* 0x000fc800078ef812 */
[----:B------:R-:W-:-:S05]  /*3220*/  LOP3.LUT R17, R17, R20, RZ, 0xc0, !PT ;  /* 0x0000001411117212 */ /* 0x000fca00078ec0ff */
[----:B------:R-:W-:-:S05]  /*3230*/  IMAD.IADD R17, R18, 0x1, R17 ;  /* 0x0000000112117824 */ /* 0x000fca00078e0211 */
[----:B------:R-:W-:Y:S01]  /*3240*/  LOP3.LUT R0, R17, R0, RZ, 0xfc, !PT ;  /* 0x0000000011007212 */ /* 0x000fe200078efcff */
[----:B------:R-:W-:Y:S06]  /*3250*/  BRA `(.L_x_55) ;  /* 0x0000000000107947 */ /* 0x000fec0003800000 */
.L_x_54:
[----:B------:R-:W-:-:S04]  /*3260*/  LOP3.LUT R0, R0, 0x80000000, RZ, 0xc0, !PT ;  /* 0x8000000000007812 */ /* 0x000fc800078ec0ff */
[----:B------:R-:W-:Y:S01]  /*3270*/  LOP3.LUT R0, R0, 0x7f800000, RZ, 0xfc, !PT ;  /* 0x7f80000000007812 */ /* 0x000fe200078efcff */
[----:B------:R-:W-:Y:S06]  /*3280*/  BRA `(.L_x_55) ;  /* 0x0000000000047947 */ /* 0x000fec0003800000 */
.L_x_53:
[----:B------:R-:W-:-:S07]  /*3290*/  LEA R0, R25, R0, 0x17 ;  /* 0x0000000019007211 */ /* 0x000fce00078eb8ff */
.L_x_55:
[----:B------:R-:W-:Y:S05]  /*32a0*/  BSYNC.RECONVERGENT B2 ;  /* 0x0000000000027941 */ /* 0x000fea0003800200 */
.L_x_52:
[----:B------:R-:W-:Y:S05]  /*32b0*/  BRA `(.L_x_56) ;  /* 0x0000000000207947 */ /* 0x000fea0003800000 */
.L_x_51:
[----:B------:R-:W-:-:S04]  /*32c0*/  LOP3.LUT R22, R22, 0x80000000, R25, 0x48, !PT ;  /* 0x8000000016167812 */ /* 0x000fc800078e4819 */
[----:B------:R-:W-:Y:S01]  /*32d0*/  LOP3.LUT R0, R22, 0x7f800000, RZ, 0xfc, !PT ;  /* 0x7f80000016007812 */ /* 0x000fe200078efcff */
[----:B------:R-:W-:Y:S06]  /*32e0*/  BRA `(.L_x_56) ;  /* 0x0000000000147947 */ /* 0x000fec0003800000 */
.L_x_50:
[----:B------:R-:W-:Y:S01]  /*32f0*/  LOP3.LUT R0, R22, 0x80000000, R25, 0x48, !PT ;  /* 0x8000000016007812 */ /* 0x000fe200078e4819 */
[----:B------:R-:W-:Y:S06]  /*3300*/  BRA `(.L_x_56) ;  /* 0x00000000000c7947 */ /* 0x000fec0003800000 */
.L_x_49:
[----:B------:R-:W0:Y:S01]  /*3310*/  MUFU.RSQ R0, -QNAN ;  /* 0xffc0000000007908 */ /* 0x000e220000001400 */
[----:B------:R-:W-:Y:S05]  /*3320*/  BRA `(.L_x_56) ;  /* 0x0000000000047947 */ /* 0x000fea0003800000 */
.L_x_48:
[----:B------:R-:W-:-:S07]  /*3330*/  FADD.FTZ R0, R25, R22 ;  /* 0x0000001619007221 */ /* 0x000fce0000010000 */
.L_x_56:
[----:B------:R-:W-:Y:S05]  /*3340*/  BSYNC.RECONVERGENT B1 ;  /* 0x0000000000017941 */ /* 0x000fea0003800200 */
.L_x_46:
[----:B------:R-:W-:-:S04]  /*3350*/  HFMA2 R17, -RZ, RZ, 0, 0 ;  /* 0x00000000ff117431 */ /* 0x000fc800000001ff */
[----:B0-----:R-:W-:Y:S05]  /*3360*/  RET.REL.NODEC R16 `(_Z6evolvi14configurazioneP17curandStateXORWOW) ;  /* 0xffffffcc10247950 */ /* 0x001fea0003c3ffff */
.L_x_57:
[----:B------:R-:W-:-:S00]  /*3370*/  BRA `(.L_x_57) ;  /* 0xfffffffc00fc7947 */ /* 0x000fc0000383ffff */
[----:B------:R-:W-:-:S00]  /*3380*/  NOP ;  /* 0x0000000000007918 */ /* 0x000fc00000000000 */
[----:B------:R-:W-:-:S00]  /*3390*/  NOP ;  /* 0x0000000000007918 */ /* 0x000fc00000000000 */
[----:B------:R-:W-:-:S00]  /*33a0*/  NOP ;  /* 0x0000000000007918 */ /* 0x000fc00000000000 */
[----:B------:R-:W-:-:S00]  /*33b0*/  NOP ;  /* 0x0000000000007918 */ /* 0x000fc00000000000 */
[----:B------:R-:W-:-:S00]  /*33c0*/  NOP ;  /* 0x0000000000007918 */ /* 0x000fc00000000000 */
[----:B------:R-:W-:-:S00]  /*33d0*/  NOP ;  /* 0x0000000000007918 */ /* 0x000fc00000000000 */
[----:B------:R-:W-:-:S00]  /*33e0*/  NOP ;  /* 0x0000000000007918 */ /* 0x000fc00000000000 */
[----:B------:R-:W-:-:S00]  /*33f0*/  NOP ;  /* 0x0000000000007918 */ /* 0x000fc00000000000 */
.L_x_84:


//--------------------- .text._Z11inizializza14configurazioneP17curandStateXORWOW --------------------------
	.section	.text._Z11inizializza14configurazioneP17curandStateXORWOW,"ax",@progbits
	.align	128
        .global         _Z11inizializza14configurazioneP17curandStateXORWOW
        .type           _Z11inizializza14configurazioneP17curandStateXORWOW,@function
        .size           _Z11inizializza14configurazioneP17curandStateXORWOW,(.L_x_86 - _Z11inizializza14configurazioneP17curandStateXORWOW)
        .other          _Z11inizializza14configurazioneP17curandStateXORWOW,@"STO_CUDA_ENTRY STV_DEFAULT"
_Z11inizializza14configurazioneP17curandStateXORWOW:
.text._Z11inizializza14configurazioneP17curandStateXORWOW:
[----:B------:R-:W-:Y:S01]  /*0000*/  LDC R1, c[0x0][0x37c] ;  /* 0x0000df00ff017b82 */ /* 0x000fe20000000800 */
[----:B------:R-:W0:Y:S07]  /*0010*/  S2R R11, SR_TID.X ;  /* 0x00000000000b7919 */ /* 0x000e2e0000002100 */
[----:B------:R-:W0:Y:S01]  /*0020*/  S2UR UR6, SR_CTAID.X ;  /* 0x00000000000679c3 */ /* 0x000e220000002500 */
[----:B------:R-:W1:Y:S01]  /*0030*/  LDCU.64 UR4, c[0x0][0x358] ;  /* 0x00006b00ff0477ac */ /* 0x000e620008000a00 */
[----:B------:R-:W2:Y:S06]  /*0040*/  LDCU UR8, c[0x3][0x60] ;  /* 0x00c00c00ff0877ac */ /* 0x000eac0008000800 */
[----:B------:R-:W0:Y:S01]  /*0050*/  LDC R0, c[0x0][0x360] ;  /* 0x0000d800ff007b82 */ /* 0x000e220000000800 */
[----:B------:R-:W3:Y:S01]  /*0060*/  LDCU UR11, c[0x3][0x58] ;  /* 0x00c00b00ff0b77ac */ /* 0x000ee20008000800 */
[----:B------:R-:W4:Y:S06]  /*0070*/  LDCU UR12, c[0x3][0x60] ;  /* 0x00c00c00ff0c77ac */ /* 0x000f2c0008000800 */
[----:B------:R-:W1:Y:S01]  /*0080*/  LDC.64 R8, c[0x0][0x398] ;  /* 0x0000e600ff087b82 */ /* 0x000e620000000a00 */
[----:B------:R-:W0:Y:S01]  /*0090*/  LDCU UR13, c[0x3][0x54] ;  /* 0x00c00a80ff0d77ac */ /* 0x000e220008000800 */
[----:B------:R-:W0:Y:S06]  /*00a0*/  LDCU UR14, c[0x3][0x5c] ;  /* 0x00c00b80ff0e77ac */ /* 0x000e2c0008000800 */
[----:B------:R-:W2:Y:S01]  /*00b0*/  LDC.64 R14, c[0x3][0x48] ;  /* 0x00c01200ff0e7b82 */ /* 0x000ea20000000a00 */
[----:B------:R-:W0:Y:S01]  /*00c0*/  LDCU UR10, c[0x3][0x50] ;  /* 0x00c00a00ff0a77ac */ /* 0x000e220008000800 */
[----:B------:R-:W0:Y:S02]  /*00d0*/  LDCU UR15, c[0x3][0x64] ;  /* 0x00c00c80ff0f77ac */ /* 0x000e240008000800 */
[----:B0-----:R-:W-:-:S04]  /*00e0*/  IMAD R11, R0, UR6, R11 ;  /* 0x00000006000b7c24 */ /* 0x001fc8000f8e020b */
[----:B------:R-:W0:Y:S01]  /*00f0*/  LDC R16, c[0x3][0x58] ;  /* 0x00c01600ff107b82 */ /* 0x000e220000000800 */
[----:B------:R-:W2:Y:S01]  /*0100*/  LDCU.64 UR6, c[0x3][0x50] ;  /* 0x00c00a00ff0677ac */ /* 0x000ea20008000a00 */
[----:B------:R-:W0:Y:S01]  /*0110*/  LDCU UR9, c[0x3][0x48] ;  /* 0x00c00900ff0977ac */ /* 0x000e220008000800 */
[----:B-1----:R-:W-:-:S05]  /*0120*/  IMAD.WIDE R8, R11, 0x30, R8 ;  /* 0x000000300b087825 */ /* 0x002fca00078e0208 */
[----:B------:R-:W1:Y:S01]  /*0130*/  LDC R17, c[0x3][0x68] ;  /* 0x00c01a00ff117b82 */ /* 0x000e620000000800 */
[----:B------:R0:W5:Y:S04]  /*0140*/  LDG.E.64 R6, desc[UR4][R8.64] ;  /* 0x0000000408067981 */ /* 0x000168000c1e1b00 */
[----:B------:R0:W5:Y:S03]  /*0150*/  LDG.E.64 R4, desc[UR4][R8.64+0x8] ;  /* 0x0000080408047981 */ /* 0x000166000c1e1b00 */
[----:B------:R-:W3:Y:S01]  /*0160*/  LDC R13, c[0x3][0x6c] ;  /* 0x00c01b00ff0d7b82 */ /* 0x000ee20000000800 */
[----:B------:R0:W5:Y:S01]  /*0170*/  LDG.E.64 R2, desc[UR4][R8.64+0x10] ;  /* 0x0000100408027981 */ /* 0x000162000c1e1b00 */
[----:B--2---:R-:W-:Y:S01]  /*0180*/  FADD R12, -R14, UR6 ;  /* 0x000000060e0c7e21 */ /* 0x004fe20008000100 */
[----:B------:R-:W-:Y:S01]  /*0190*/  FADD R14, -R15, UR7 ;  /* 0x000000070f0e7e21 */ /* 0x000fe20008000100 */
[----:B------:R-:W-:Y:S01]  /*01a0*/  BSSY.RECONVERGENT B0, `(.L_x_58) ;  /* 0x0000091000007945 */ /* 0x000fe20003800200 */
[C---:B0-----:R-:W-:Y:S01]  /*01b0*/  FADD R15, R16.reuse, -UR6 ;  /* 0x80000006100f7e21 */ /* 0x041fe20008000000 */
[----:B------:R-:W-:Y:S01]  /*01c0*/  FADD R16, -R16, UR8 ;  /* 0x0000000810107e21 */ /* 0x000fe20008000100 */
[----:B-1--4-:R-:W-:-:S07]  /*01d0*/  FADD R17, R17, -UR8 ;  /* 0x8000000811117e21 */ /* 0x012fce0008000000 */
.L_x_71:
[----:B-----5:R-:W-:Y:S01]  /*01e0*/  SHF.R.U32.HI R0, RZ, 0x2, R7 ;  /* 0x00000002ff007819 */ /* 0x020fe20000011607 */
[----:B------:R-:W0:Y:S01]  /*01f0*/  LDC R21, c[0x3][0x4c] ;  /* 0x00c01300ff157b82 */ /* 0x000e220000000800 */
[----:B------:R-:W-:Y:S01]  /*0200*/  SHF.R.U32.HI R19, RZ, 0x2, R4 ;  /* 0x00000002ff137819 */ /* 0x000fe20000011604 */
[----:B------:R-:W-:Y:S01]  /*0210*/  HFMA2 R25, -RZ, RZ, 0.1171875, 0 ;  /* 0x2f800000ff197431 */ /* 0x000fe200000001ff */
[----:B------:R-:W-:Y:S01]  /*0220*/  LOP3.LUT R0, R0, R7, RZ, 0x3c, !PT ;  /* 0x0000000700007212 */ /* 0x000fe200078e3cff */
[----:B------:R-:W-:Y:S01]  /*0230*/  BSSY.RECONVERGENT B1, `(.L_x_59) ;  /* 0x0000030000017945 */ /* 0x000fe20003800200 */
[----:B------:R-:W-:Y:S02]  /*0240*/  SHF.L.U32 R7, R3, 0x4, RZ ;  /* 0x0000000403077819 */ /* 0x000fe400000006ff */
[----:B------:R-:W-:-:S04]  /*0250*/  SHF.L.U32 R10, R0, 0x1, RZ ;  /* 0x00000001000a7819 */ /* 0x000fc800000006ff */
[----:B------:R-:W-:Y:S02]  /*0260*/  LOP3.LUT R10, R0, R10, R7, 0x96, !PT ;  /* 0x0000000a000a7212 */ /* 0x000fe400078e9607 */
[----:B------:R-:W-:Y:S02]  /*0270*/  LOP3.LUT R0, R19, R4, RZ, 0x3c, !PT ;  /* 0x0000000413007212 */ /* 0x000fe400078e3cff */
[----:B------:R-:W-:Y:S02]  /*0280*/  LOP3.LUT R19, R10, R3, RZ, 0x3c, !PT ;  /* 0x000000030a137212 */ /* 0x000fe400078e3cff */
[----:B------:R-:W-:Y:S01]  /*0290*/  MOV R10, 0x40400000 ;  /* 0x40400000000a7802 */ /* 0x000fe20000000f00 */
[----:B------:R-:W-:Y:S01]  /*02a0*/  IMAD.SHL.U32 R4, R0, 0x2, RZ ;  /* 0x0000000200047824 */ /* 0x000fe200078e00ff */
[----:B------:R-:W-:-:S04]  /*02b0*/  SHF.L.U32 R7, R19, 0x4, RZ ;  /* 0x0000000413077819 */ /* 0x000fc800000006ff */
[----:B------:R-:W-:Y:S02]  /*02c0*/  LOP3.LUT R4, R0, R4, R7, 0x96, !PT ;  /* 0x0000000400047212 */ /* 0x000fe400078e9607 */
[C---:B------:R-:W-:Y:S02]  /*02d0*/  IADD3 R0, PT, PT, R6.reuse, 0x587c5, R19 ;  /* 0x000587c506007810 */ /* 0x040fe40007ffe013 */
[----:B------:R-:W-:Y:S02]  /*02e0*/  IADD3 R6, PT, PT, R6, 0xb0f8a, RZ ;  /* 0x000b0f8a06067810 */ /* 0x000fe40007ffe0ff */
[----:B------:R-:W-:-:S05]  /*02f0*/  LOP3.LUT R23, R4, R19, RZ, 0x3c, !PT ;  /* 0x0000001304177212 */ /* 0x000fca00078e3cff */
[----:B------:R-:W-:-:S05]  /*0300*/  IMAD.IADD R4, R23, 0x1, R6 ;  /* 0x0000000117047824 */ /* 0x000fca00078e0206 */
[----:B------:R-:W-:-:S05]  /*0310*/  I2FP.F32.U32 R4, R4 ;  /* 0x0000000400047245 */ /* 0x000fca0000201000 */
[----:B------:R-:W-:Y:S01]  /*0320*/  FFMA R7, R4, R25, 1.1641532182693481445e-10 ;  /* 0x2f00000004077423 */ /* 0x000fe20000000019 */
[----:B------:R-:W-:-:S03]  /*0330*/  I2FP.F32.U32 R4, R0 ;  /* 0x0000000000047245 */ /* 0x000fc60000201000 */
[-C--:B------:R-:W-:Y:S01]  /*0340*/  FFMA R0, R7, R10.reuse, -1.5 ;  /* 0xbfc0000007007423 */ /* 0x080fe2000000000a */
[----:B------:R-:W-:Y:S02]  /*0350*/  IMAD.MOV.U32 R7, RZ, RZ, R5 ;  /* 0x000000ffff077224 */ /* 0x000fe400078e0005 */
[----:B------:R-:W-:Y:S01]  /*0360*/  FFMA R4, R4, R25, 1.1641532182693481445e-10 ;  /* 0x2f00000004047423 */ /* 0x000fe20000000019 */
[----:B------:R-:W-:Y:S02]  /*0370*/  MOV R5, R3 ;  /* 0x0000000300057202 */ /* 0x000fe40000000f00 */
[----:B0-----:R-:W-:Y:S01]  /*0380*/  FSETP.GE.AND P0, PT, R0, R21, PT ;  /* 0x000000150000720b */ /* 0x001fe20003f06000 */
[----:B------:R-:W-:Y:S01]  /*0390*/  FFMA R10, R4, R10, -1.5 ;  /* 0xbfc00000040a7423 */ /* 0x000fe2000000000a */
[----:B------:R-:W-:Y:S01]  /*03a0*/  MOV R4, R2 ;  /* 0x0000000200047202 */ /* 0x000fe20000000f00 */
[----:B------:R-:W-:Y:S01]  /*03b0*/  IMAD.MOV.U32 R2, RZ, RZ, R19 ;  /* 0x000000ffff027224 */ /* 0x000fe200078e0013 */
[----:B------:R-:W-:-:S09]  /*03c0*/  MOV R3, R23 ;  /* 0x0000001700037202 */ /* 0x000fd20000000f00 */
[----:B------:R-:W-:Y:S05]  /*03d0*/  @!P0 BRA `(.L_x_60) ;  /* 0x00000000002c8947 */ /* 0x000fea0003800000 */
[----:B------:R-:W-:Y:S01]  /*03e0*/  MOV R23, UR13 ;  /* 0x0000000d00177c02 */ /* 0x000fe20008000f00 */
[----:B------:R-:W-:-:S03]  /*03f0*/  IMAD.MOV.U32 R18, RZ, RZ, RZ ;  /* 0x000000ffff127224 */ /* 0x000fc600078e00ff */
[----:B------:R-:W-:-:S13]  /*0400*/  FSETP.GEU.AND P0, PT, R0, R23, PT ;  /* 0x000000170000720b */ /* 0x000fda0003f0e000 */
[----:B------:R-:W-:Y:S05]  /*0410*/  @P0 BRA `(.L_x_61) ;  /* 0x0000000000440947 */ /* 0x000fea0003800000 */
[----:B------:R-:W-:Y:S01]  /*0420*/  FADD R21, R0, -R21 ;  /* 0x8000001500157221 */ /* 0x000fe20000000000 */
[----:B------:R-:W-:-:S03]  /*0430*/  FADD R19, R10, -UR9 ;  /* 0x800000090a137e21 */ /* 0x000fc60008000000 */
[----:B------:R-:W-:Y:S01]  /*0440*/  FMUL R21, R12, R21 ;  /* 0x000000150c157220 */ /* 0x000fe20000400000 */
[----:B------:R-:W-:-:S05]  /*0450*/  FMUL R18, R14, R19 ;  /* 0x000000130e127220 */ /* 0x000fca0000400000 */
[----:B------:R-:W-:-:S04]  /*0460*/  FSETP.GT.AND P0, PT, R21, R18, PT ;  /* 0x000000121500720b */ /* 0x000fc80003f04000 */
[----:B------:R-:W-:Y:S01]  /*0470*/  SEL R18, RZ, 0x1, !P0 ;  /* 0x00000001ff127807 */ /* 0x000fe20004000000 */
[----:B------:R-:W-:Y:S08]  /*0480*/  BRA `(.L_x_61) ;  /* 0x0000000000287947 */ /* 0x000ff00003800000 */
.L_x_60:
[----:B------:R-:W-:-:S04]  /*0490*/  MOV R23, UR13 ;  /* 0x0000000d00177c02 */ /* 0x000fc80008000f00 */
[----:B------:R-:W-:-:S13]  /*04a0*/  FSETP.GE.AND P0, PT, R0, R23, PT ;  /* 0x000000170000720b */ /* 0x000fda0003f06000 */
[----:B------:R-:W0:Y:S01]  /*04b0*/  @P0 LDC R19, c[0x3][0x48] ;  /* 0x00c01200ff130b82 */ /* 0x000e220000000800 */
[----:B------:R-:W-:-:S04]  /*04c0*/  @P0 FADD R21, R0, -R21 ;  /* 0x8000001500150221 */ /* 0x000fc80000000000 */
[----:B------:R-:W-:Y:S01]  /*04d0*/  @P0 FMUL R21, R12, R21 ;  /* 0x000000150c150220 */ /* 0x000fe20000400000 */
[----:B0-----:R-:W-:-:S04]  /*04e0*/  @P0 FADD R19, R10, -R19 ;  /* 0x800000130a130221 */ /* 0x001fc80000000000 */
[----:B------:R-:W-:-:S05]  /*04f0*/  @P0 FMUL R18, R14, R19 ;  /* 0x000000130e120220 */ /* 0x000fca0000400000 */
[----:B------:R-:W-:Y:S02]  /*0500*/  @P0 FSETP.GEU.AND P1, PT, R21, R18, PT ;  /* 0x000000121500020b */ /* 0x000fe40003f2e000 */
[----:B------:R-:W-:Y:S02]  /*0510*/  MOV R18, RZ ;  /* 0x000000ff00127202 */ /* 0x000fe40000000f00 */
[----:B------:R-:W-:-:S09]  /*0520*/  @P0 SEL R18, RZ, 0xffffffff, P1 ;  /* 0xffffffffff120807 */ /* 0x000fd20000800000 */
.L_x_61:
[----:B---3--:R-:W-:Y:S05]  /*0530*/  BSYNC.RECONVERGENT B1 ;  /* 0x0000000000017941 */ /* 0x008fea0003800200 */
.L_x_59:
[----:B------:R-:W-:Y:S01]  /*0540*/  FSETP.GE.AND P0, PT, R0, R23, PT ;  /* 0x000000170000720b */ /* 0x000fe20003f06000 */
[----:B------:R-:W-:-:S12]  /*0550*/  BSSY.RECONVERGENT B1, `(.L_x_62) ;  /* 0x000001b000017945 */ /* 0x000fd80003800200 */
[----:B------:R-:W-:Y:S05]  /*0560*/  @!P0 BRA `(.L_x_63) ;  /* 0x0000000000348947 */ /* 0x000fea0003800000 */
[----:B------:R-:W-:-:S05]  /*0570*/  IMAD.U32 R19, RZ, RZ, UR14 ;  /* 0x0000000eff137e24 */ /* 0x000fca000f8e00ff */
[----:B------:R-:W-:-:S13]  /*0580*/  FSETP.GEU.AND P0, PT, R0, R19, PT ;  /* 0x000000130000720b */ /* 0x000fda0003f0e000 */
[----:B------:R-:W-:Y:S05]  /*0590*/  @P0 BRA `(.L_x_64) ;  /* 0x0000000000580947 */ /* 0x000fea0003800000 */
[----:B------:R-:W-:Y:S01]  /*05a0*/  FADD R22, -R23, R19 ;  /* 0x0000001317167221 */ /* 0x000fe20000000100 */
[----:B------:R-:W-:Y:S01]  /*05b0*/  FADD R21, R10, -UR10 ;  /* 0x8000000a0a157e21 */ /* 0x000fe20008000000 */
[----:B------:R-:W-:-:S03]  /*05c0*/  FADD R20, R0, -R23 ;  /* 0x8000001700147221 */ /* 0x000fc60000000000 */
[----:B------:R-:W-:Y:S01]  /*05d0*/  FMUL R21, R21, R22 ;  /* 0x0000001615157220 */ /* 0x000fe20000400000 */
[----:B------:R-:W-:-:S05]  /*05e0*/  FMUL R20, R15, R20 ;  /* 0x000000140f147220 */ /* 0x000fca0000400000 */
[----:B------:R-:W-:Y:S02]  /*05f0*/  FSETP.GT.AND P0, PT, R20, R21, PT ;  /* 0x000000151400720b */ /* 0x000fe40003f04000 */
[----:B------:R-:W-:-:S11]  /*0600*/  IADD3 R20, PT, PT, R18, 0x1, RZ ;  /* 0x0000000112147810 */ /* 0x000fd60007ffe0ff */
[----:B------:R-:W-:-:S05]  /*0610*/  @!P0 IADD3 R20, PT, PT, R18, RZ, RZ ;  /* 0x000000ff12148210 */ /* 0x000fca0007ffe0ff */
[----:B------:R-:W-:Y:S01]  /*0620*/  IMAD.MOV.U32 R18, RZ, RZ, R20 ;  /* 0x000000ffff127224 */ /* 0x000fe200078e0014 */
[----:B------:R-:W-:Y:S06]  /*0630*/  BRA `(.L_x_64) ;  /* 0x0000000000307947 */ /* 0x000fec0003800000 */
.L_x_63:
[----:B------:R-:W-:-:S04]  /*0640*/  MOV R19, UR14 ;  /* 0x0000000e00137c02 */ /* 0x000fc80008000f00 */
[----:B------:R-:W-:-:S13]  /*0650*/  FSETP.GE.AND P0, PT, R0, R19, PT ;  /* 0x000000130000720b */ /* 0x000fda0003f06000 */
[----:B------:R-:W-:Y:S05]  /*0660*/  @!P0 BRA `(.L_x_64) ;  /* 0x0000000000248947 */ /* 0x000fea0003800000 */
[----:B------:R-:W-:Y:S01]  /*0670*/  FADD R22, -R23, R19 ;  /* 0x0000001317167221 */ /* 0x000fe20000000100 */
[----:B------:R-:W-:Y:S01]  /*0680*/  FADD R21, R10, -UR10 ;  /* 0x8000000a0a157e21 */ /* 0x000fe20008000000 */
[----:B------:R-:W-:-:S03]  /*0690*/  FADD R20, R0, -R23 ;  /* 0x8000001700147221 */ /* 0x000fc60000000000 */
[----:B------:R-:W-:Y:S01]  /*06a0*/  FMUL R21, R21, R22 ;  /* 0x0000001615157220 */ /* 0x000fe20000400000 */
[----:B------:R-:W-:-:S05]  /*06b0*/  FMUL R20, R15, R20 ;  /* 0x000000140f147220 */ /* 0x000fca0000400000 */
[----:B------:R-:W-:Y:S02]  /*06c0*/  FSETP.GEU.AND P0, PT, R20, R21, PT ;  /* 0x000000151400720b */ /* 0x000fe40003f0e000 */
[----:B------:R-:W-:-:S11]  /*06d0*/  IADD3 R20, PT, PT, R18, -0x1, RZ ;  /* 0xffffffff12147810 */ /* 0x000fd60007ffe0ff */
[----:B------:R-:W-:-:S05]  /*06e0*/  @P0 IMAD.MOV R20, RZ, RZ, R18 ;  /* 0x000000ffff140224 */ /* 0x000fca00078e0212 */
[----:B------:R-:W-:-:S07]  /*06f0*/  MOV R18, R20 ;  /* 0x0000001400127202 */ /* 0x000fce0000000f00 */
.L_x_64:
[----:B------:R-:W-:Y:S05]  /*0700*/  BSYNC.RECONVERGENT B1 ;  /* 0x0000000000017941 */ /* 0x000fea0003800200 */
.L_x_62:
[----:B------:R-:W-:Y:S01]  /*0710*/  FSETP.GE.AND P0, PT, R0, R19, PT ;  /* 0x000000130000720b */ /* 0x000fe20003f06000 */
[----:B------:R-:W-:-:S12]  /*0720*/  BSSY.RECONVERGENT B1, `(.L_x_65) ;  /* 0x000001b000017945 */ /* 0x000fd80003800200 */
[----:B------:R-:W-:Y:S05]  /*0730*/  @!P0 BRA `(.L_x_66) ;  /* 0x0000000000348947 */ /* 0x000fea0003800000 */
[----:B------:R-:W-:-:S04]  /*0740*/  MOV R21, UR15 ;  /* 0x0000000f00157c02 */ /* 0x000fc80008000f00 */
        /* <DEDUP_REMOVED lines=9> */
[----:B------:R-:W-:-:S05]  /*07e0*/  @!P0 IMAD.MOV R19, RZ, RZ, R18 ;  /* 0x000000ffff138224 */ /* 0x000fca00078e0212 */
[----:B------:R-:W-:Y:S01]  /*07f0*/  MOV R18, R19 ;  /* 0x0000001300127202 */ /* 0x000fe20000000f00 */
[----:B------:R-:W-:Y:S06]  /*0800*/  BRA `(.L_x_67) ;  /* 0x0000000000307947 */ /* 0x000fec0003800000 */
.L_x_66:
        /* <DEDUP_REMOVED lines=12> */
.L_x_67:
[----:B------:R-:W-:Y:S05]  /*08d0*/  BSYNC.RECONVERGENT B1 ;  /* 0x0000000000017941 */ /* 0x000fea0003800200 */
.L_x_65:
[----:B------:R-:W-:Y:S01]  /*08e0*/  FSETP.GE.AND P0, PT, R0, R21, PT ;  /* 0x000000150000720b */ /* 0x000fe20003f06000 */
[----:B------:R-:W-:-:S12]  /*08f0*/  BSSY.RECONVERGENT B1, `(.L_x_68) ;  /* 0x0000019000017945 */ /* 0x000fd80003800200 */
[----:B------:R-:W-:Y:S05]  /*0900*/  @!P0 BRA `(.L_x_69) ;  /* 0x0000000000308947 */ /* 0x000fea0003800000 */
        /* <DEDUP_REMOVED lines=12> */
.L_x_69:
        /* <DEDUP_REMOVED lines=9> */
[----:B------:R-:W-:-:S04]  /*0a60*/  @P0 IADD3 R19, PT, PT, R18, RZ, RZ ;  /* 0x000000ff12130210 */ /* 0x000fc80007ffe0ff */
[----:B------:R-:W-:-:S07]  /*0a70*/  MOV R18, R19 ;  /* 0x0000001300127202 */ /* 0x000fce0000000f00 */
.L_x_70:
[----:B------:R-:W-:Y:S05]  /*0a80*/  BSYNC.RECONVERGENT B1 ;  /* 0x0000000000017941 */ /* 0x000fea0003800200 */
.L_x_68:
[----:B------:R-:W-:-:S13]  /*0a90*/  ISETP.GT.AND P0, PT, R18, RZ, PT ;  /* 0x000000ff1200720c */ /* 0x000fda0003f04270 */
[----:B------:R-:W-:Y:S05]  /*0aa0*/  @P0 BRA `(.L_x_71) ;  /* 0xfffffff400cc0947 */ /* 0x000fea000383ffff */
[----:B------:R-:W-:Y:S05]  /*0ab0*/  BSYNC.RECONVERGENT B0 ;  /* 0x0000000000007941 */ /* 0x000fea0003800200 */
.L_x_58:
[----:B------:R-:W0:Y:S01]  /*0ac0*/  LDC.64 R12, c[0x0][0x388] ;  /* 0x0000e200ff0c7b82 */ /* 0x000e220000000a00 */
[----:B------:R-:W-:Y:S04]  /*0ad0*/  STG.E.64 desc[UR4][R8.64+0x8], R4 ;  /* 0x0000080408007986 */ /* 0x000fe8000c101b04 */
[----:B------:R-:W-:Y:S03]  /*0ae0*/  STG.E.64 desc[UR4][R8.64+0x10], R2 ;  /* 0x0000100208007986 */ /* 0x000fe6000c101b04 */
[----:B------:R-:W1:Y:S01]  /*0af0*/  LDC.64 R14, c[0x0][0x380] ;  /* 0x0000e000ff0e7b82 */ /* 0x000e620000000a00 */
[----:B------:R-:W-:Y:S01]  /*0b00*/  STG.E.64 desc[UR4][R8.64], R6 ;  /* 0x0000000608007986 */ /* 0x000fe2000c101b04 */
[----:B0-----:R-:W-:-:S05]  /*0b10*/  IMAD.WIDE R12, R11, 0x8, R12 ;  /* 0x000000080b0c7825 */ /* 0x001fca00078e020c */
[----:B------:R-:W-:Y:S01]  /*0b20*/  STG.E desc[UR4][R12.64], R10 ;  /* 0x0000000a0c007986 */ /* 0x000fe2000c101904 */
[----:B-1----:R-:W-:-:S03]  /*0b30*/  IMAD.WIDE R14, R11, 0x8, R14 ;  /* 0x000000080b0e7825 */ /* 0x002fc600078e020e */
[----:B------:R-:W-:Y:S04]  /*0b40*/  STG.E desc[UR4][R12.64+0x4], R0 ;  /* 0x000004000c007986 */ /* 0x000fe8000c101904 */
[----:B------:R-:W-:Y:S04]  /*0b50*/  STG.E desc[UR4][R14.64], RZ ;  /* 0x000000ff0e007986 */ /* 0x000fe8000c101904 */
[----:B------:R-:W-:Y:S01]  /*0b60*/  STG.E desc[UR4][R14.64+0x4], RZ ;  /* 0x000004ff0e007986 */ /* 0x000fe2000c101904 */
[----:B------:R-:W-:Y:S05]  /*0b70*/  EXIT ;  /* 0x000000000000794d */ /* 0x000fea0003800000 */
.L_x_72:
        /* <DEDUP_REMOVED lines=16> */
.L_x_86:


//--------------------- .text._Z19setup_random_kernelP17curandStateXORWOW --------------------------
	.section	.text._Z19setup_random_kernelP17curandStateXORWOW,"ax",@progbits
	.align	128
        .global         _Z19setup_random_kernelP17curandStateXORWOW
        .type           _Z19setup_random_kernelP17curandStateXORWOW,@function
        .size           _Z19setup_random_kernelP17curandStateXORWOW,(.L_x_87 - _Z19setup_random_kernelP17curandStateXORWOW)
        .other          _Z19setup_random_kernelP17curandStateXORWOW,@"STO_CUDA_ENTRY STV_DEFAULT"
_Z19setup_random_kernelP17curandStateXORWOW:
.text._Z19setup_random_kernelP17curandStateXORWOW:
[----:B------:R-:W-:Y:S01]  /*0000*/  LDC R1, c[0x0][0x37c] ;  /* 0x0000df00ff017b82 */ /* 0x000fe20000000800 */
[----:B------:R-:W0:Y:S07]  /*0010*/  S2R R13, SR_TID.X ;  /* 0x00000000000d7919 */ /* 0x000e2e0000002100 */
[----:B------:R-:W0:Y:S01]  /*0020*/  S2UR UR6, SR_CTAID.X ;  /* 0x00000000000679c3 */ /* 0x000e220000002500 */
[----:B------:R-:W1:Y:S01]  /*0030*/  LDCU.64 UR4, c[0x0][0x358] ;  /* 0x00006b00ff0477ac */ /* 0x000e620008000a00 */
[----:B------:R-:W-:Y:S01]  /*0040*/  IMAD.MOV.U32 R2, RZ, RZ, 0x3198c20f ;  /* 0x3198c20fff027424 */ /* 0x000fe200078e00ff */
[----:B------:R-:W-:Y:S01]  /*0050*/  BSSY.RECONVERGENT B0, `(.L_x_73) ;  /* 0x00000df000007945 */ /* 0x000fe20003800200 */
[----:B------:R-:W-:-:S02]  /*0060*/  IMAD.MOV.U32 R3, RZ, RZ, 0x5efdb30c ;  /* 0x5efdb30cff037424 */ /* 0x000fc400078e00ff */
[----:B------:R-:W-:Y:S02]  /*0070*/  IMAD.MOV.U32 R4, RZ, RZ, 0x423bb012 ;  /* 0x423bb012ff047424 */ /* 0x000fe400078e00ff */
[----:B------:R-:W0:Y:S01]  /*0080*/  LDC R0, c[0x0][0x360] ;  /* 0x0000d800ff007b82 */ /* 0x000e220000000800 */
[----:B------:R-:W-:Y:S02]  /*0090*/  IMAD.MOV.U32 R5, RZ, RZ, -0x75bd8fc ;  /* 0xf8a42704ff057424 */ /* 0x000fe400078e00ff */
[----:B------:R-:W-:Y:S02]  /*00a0*/  IMAD.MOV.U32 R8, RZ, RZ, -0x23270784 ;  /* 0xdcd8f87cff087424 */ /* 0x000fe400078e00ff */
[----:B------:R-:W-:-:S03]  /*00b0*/  IMAD.MOV.U32 R9, RZ, RZ, 0x57fa2510 ;  /* 0x57fa2510ff097424 */ /* 0x000fc600078e00ff */
[----:B------:R-:W2:Y:S01]  /*00c0*/  LDC.64 R6, c[0x0][0x380] ;  /* 0x0000e000ff067b82 */ /* 0x000ea20000000a00 */
[----:B0-----:R-:W-:-:S05]  /*00d0*/  IMAD R13, R0, UR6, R13 ;  /* 0x00000006000d7c24 */ /* 0x001fca000f8e020d */
[C---:B------:R-:W-:Y:S01]  /*00e0*/  ISETP.NE.AND P0, PT, R13.reuse, RZ, PT ;  /* 0x000000ff0d00720c */ /* 0x040fe20003f05270 */
[----:B--2---:R-:W-:-:S05]  /*00f0*/  IMAD.WIDE R6, R13, 0x30, R6 ;  /* 0x000000300d067825 */ /* 0x004fca00078e0206 */
[----:B-1----:R0:W-:Y:S04]  /*0100*/  STG.E.64 desc[UR4][R6.64], R2 ;  /* 0x0000000206007986 */ /* 0x0021e8000c101b04 */
[----:B------:R0:W-:Y:S04]  /*0110*/  STG.E.64 desc[UR4][R6.64+0x8], R4 ;  /* 0x0000080406007986 */ /* 0x0001e8000c101b04 */
[----:B------:R0:W-:Y:S01]  /*0120*/  STG.E.64 desc[UR4][R6.64+0x10], R8 ;  /* 0x0000100806007986 */ /* 0x0001e2000c101b04 */
[----:B------:R-:W-:Y:S05]  /*0130*/  @!P0 BRA `(.L_x_74) ;  /* 0x0000000c00408947 */ /* 0x000fea0003800000 */
[----:B------:R-:W-:Y:S01]  /*0140*/  SHF.R.S32.HI R0, RZ, 0x1f, R13 ;  /* 0x0000001fff007819 */ /* 0x000fe2000001140d */
[----:B------:R-:W-:-:S07]  /*0150*/  IMAD.MOV.U32 R12, RZ, RZ, RZ ;  /* 0x000000ffff0c7224 */ /* 0x000fce00078e00ff */
.L_x_80:
[----:B0-----:R-:W-:Y:S01]  /*0160*/  LOP3.LUT R2, R13, 0x3, RZ, 0xc0, !PT ;  /* 0x000000030d027812 */ /* 0x001fe200078ec0ff */
[----:B------:R-:W-:Y:S03]  /*0170*/  BSSY.RECONVERGENT B1, `(.L_x_75) ;  /* 0x00000c6000017945 */ /* 0x000fe60003800200 */
[----:B------:R-:W-:-:S04]  /*0180*/  ISETP.NE.U32.AND P0, PT, R2, RZ, PT ;  /* 0x000000ff0200720c */ /* 0x000fc80003f05070 */
[----:B------:R-:W-:-:S13]  /*0190*/  ISETP.NE.AND.EX P0, PT, RZ, RZ, PT, P0 ;  /* 0x000000ffff00720c */ /* 0x000fda0003f05300 */
[----:B------:R-:W-:Y:S05]  /*01a0*/  @!P0 BRA `(.L_x_76) ;  /* 0x0000000c00088947 */ /* 0x000fea0003800000 */
[----:B------:R-:W0:Y:S01]  /*01b0*/  LDC.64 R8, c[0x4][RZ] ;  /* 0x01000000ff087b82 */ /* 0x000e220000000a00 */
[----:B------:R-:W-:Y:S02]  /*01c0*/  IMAD.MOV.U32 R14, RZ, RZ, RZ ;  /* 0x000000ffff0e7224 */ /* 0x000fe400078e00ff */
[----:B0-----:R-:W-:-:S07]  /*01d0*/  IMAD.WIDE.U32 R8, R12, 0xc80, R8 ;  /* 0x00000c800c087825 */ /* 0x001fce00078e0008 */
.L_x_79:
[----:B0-----:R-:W-:Y:S01]  /*01e0*/  IMAD.MOV.U32 R15, RZ, RZ, RZ ;  /* 0x000000ffff0f7224 */ /* 0x001fe200078e00ff */
[----:B------:R-:W-:Y:S01]  /*01f0*/  CS2R R2, SRZ ;  /* 0x0000000000027805 */ /* 0x000fe2000001ff00 */
[----:B------:R-:W-:Y:S01]  /*0200*/  IMAD.MOV.U32 R17, RZ, RZ, RZ ;  /* 0x000000ffff117224 */ /* 0x000fe200078e00ff */
[----:B------:R-:W-:-:S07]  /*0210*/  CS2R R4, SRZ ;  /* 0x0000000000047805 */ /* 0x000fce000001ff00 */
.L_x_78:
[----:B------:R-:W-:-:S05]  /*0220*/  IMAD.WIDE.U32 R10, R17, 0x4, R6 ;  /* 0x00000004110a7825 */ /* 0x000fca00078e0006 */
[----:B------:R0:W5:Y:S01]  /*0230*/  LDG.E R16, desc[UR4][R10.64+0x4] ;  /* 0x000004040a107981 */ /* 0x000162000c1e1900 */
[----:B------:R-:W-:-:S07]  /*0240*/  IMAD.MOV.U32 R19, RZ, RZ, RZ ;  /* 0x000000ffff137224 */ /* 0x000fce00078e00ff */
.L_x_77:
[----:B-----5:R-:W-:Y:S01]  /*0250*/  SHF.R.U32.HI R24, RZ, R19, R16 ;  /* 0x00000013ff187219 */ /* 0x020fe20000011610 */
[----:B0-----:R-:W-:-:S03]  /*0260*/  IMAD.SHL.U32 R10, R17, 0x20, RZ ;  /* 0x00000020110a7824 */ /* 0x001fc600078e00ff */
[----:B------:R-:W-:Y:S01]  /*0270*/  LOP3.LUT R11, R24, 0x1, RZ, 0xc0, !PT ;  /* 0x00000001180b7812 */ /* 0x000fe200078ec0ff */
[----:B------:R-:W-:-:S03]  /*0280*/  IMAD.IADD R10, R10, 0x1, R19 ;  /* 0x000000010a0a7824 */ /* 0x000fc600078e0213 */
[----:B------:R-:W-:Y:S01]  /*0290*/  ISETP.NE.U32.AND P0, PT, R11, 0x1, PT ;  /* 0x000000010b00780c */ /* 0x000fe20003f05070 */
[----:B------:R-:W-:-:S03]  /*02a0*/  IMAD R11, R10, 0x5, RZ ;  /* 0x000000050a0b7824 */ /* 0x000fc600078e02ff */
[----:B------:R-:W-:Y:S01]  /*02b0*/  R2P PR, R24, 0x7e ;  /* 0x0000007e18007804 */ /* 0x000fe20000000000 */
[----:B------:R-:W-:-:S08]  /*02c0*/  IMAD.WIDE.U32 R10, R11, 0x4, R8 ;  /* 0x000000040b0a7825 */ /* 0x000fd000078e0008 */
[----:B------:R-:W2:Y:S04]  /*02d0*/  @!P0 LDG.E R18, desc[UR4][R10.64] ;  /* 0x000000040a128981 */ /* 0x000ea8000c1e1900 */
[----:B------:R-:W3:Y:S04]  /*02e0*/  @!P0 LDG.E R20, desc[UR4][R10.64+0x10] ;  /* 0x000010040a148981 */ /* 0x000ee8000c1e1900 */
[----:B------:R-:W4:Y:S04]  /*02f0*/  @P1 LDG.E R22, desc[UR4][R10.64+0x14] ;  /* 0x000014040a161981 */ /* 0x000f28000c1e1900 */
[----:B------:R-:W4:Y:S04]  /*0300*/  @P2 LDG.E R26, desc[UR4][R10.64+0x28] ;  /* 0x000028040a1a2981 */ /* 0x000f28000c1e1900 */
[----:B------:R-:W4:Y:S04]  /*0310*/  @!P0 LDG.E R21, desc[UR4][R10.64+0x4] ;  /* 0x000004040a158981 */ /* 0x000f28000c1e1900 */
[----:B------:R-:W4:Y:S04]  /*0320*/  @!P0 LDG.E R23, desc[UR4][R10.64+0xc] ;  /* 0x00000c040a178981 */ /* 0x000f28000c1e1900 */
[----:B------:R-:W4:Y:S04]  /*0330*/  @P1 LDG.E R25, desc[UR4][R10.64+0x18] ;  /* 0x000018040a191981 */ /* 0x000f28000c1e1900 */
[----:B------:R-:W4:Y:S04]  /*0340*/  @P3 LDG.E R28, desc[UR4][R10.64+0x3c] ;  /* 0x00003c040a1c3981 */ /* 0x000f28000c1e1900 */
[----:B------:R-:W4:Y:S01]  /*0350*/  @P6 LDG.E R27, desc[UR4][R10.64+0x7c] ;  /* 0x00007c040a1b6981 */ /* 0x000f22000c1e1900 */
[----:B--2---:R-:W-:-:S03]  /*0360*/  @!P0 LOP3.LUT R15, R15, R18, RZ, 0x3c, !PT ;  /* 0x000000120f0f8212 */ /* 0x004fc600078e3cff */
[----:B------:R-:W2:Y:S01]  /*0370*/  @!P0 LDG.E R18, desc[UR4][R10.64+0x8] ;  /* 0x000008040a128981 */ /* 0x000ea2000c1e1900 */
[----:B---3--:R-:W-:-:S03]  /*0380*/  @!P0 LOP3.LUT R3, R3, R20, RZ, 0x3c, !PT ;  /* 0x0000001403038212 */ /* 0x008fc600078e3cff */
[----:B------:R-:W3:Y:S01]  /*0390*/  @P1 LDG.E R20, desc[UR4][R10.64+0x24] ;  /* 0x000024040a141981 */ /* 0x000ee2000c1e1900 */
[----:B----4-:R-:W-:-:S03]  /*03a0*/  @P1 LOP3.LUT R15, R15, R22, RZ, 0x3c, !PT ;  /* 0x000000160f0f1212 */ /* 0x010fc600078e3cff */
[----:B------:R-:W4:Y:S01]  /*03b0*/  @P2 LDG.E R22, desc[UR4][R10.64+0x38] ;  /* 0x000038040a162981 */ /* 0x000f22000c1e1900 */
[----:B------:R-:W-:-:S03]  /*03c0*/  @P2 LOP3.LUT R15, R15, R26, RZ, 0x3c, !PT ;  /* 0x0000001a0f0f2212 */ /* 0x000fc600078e3cff */
[----:B------:R-:W4:Y:S01]  /*03d0*/  @P4 LDG.E R26, desc[UR4][R10.64+0x50] ;  /* 0x000050040a1a4981 */ /* 0x000f22000c1e1900 */
[----:B------:R-:W-:-:S03]  /*03e0*/  @!P0 LOP3.LUT R4, R4, R21, RZ, 0x3c, !PT ;  /* 0x0000001504048212 */ /* 0x000fc600078e3cff */
[----:B------:R-:W4:Y:S01]  /*03f0*/  @P1 LDG.E R21, desc[UR4][R10.64+0x20] ;  /* 0x000020040a151981 */ /* 0x000f22000c1e1900 */
[----:B------:R-:W-:-:S03]  /*0400*/  @!P0 LOP3.LUT R2, R2, R23, RZ, 0x3c, !PT ;  /* 0x0000001702028212 */ /* 0x000fc600078e3cff */
[----:B------:R-:W4:Y:S01]  /*0410*/  @P2 LDG.E R23, desc[UR4][R10.64+0x2c] ;  /* 0x00002c040a172981 */ /* 0x000f22000c1e1900 */
[----:B------:R-:W-:-:S03]  /*0420*/  @P1 LOP3.LUT R4, R4, R25, RZ, 0x3c, !PT ;  /* 0x0000001904041212 */ /* 0x000fc600078e3cff */
[----:B------:R-:W4:Y:S01]  /*0430*/  @P2 LDG.E R25, desc[UR4][R10.64+0x34] ;  /* 0x000034040a192981 */ /* 0x000f22000c1e1900 */
[----:B--2---:R-:W-:-:S03]  /*0440*/  @!P0 LOP3.LUT R5, R5, R18, RZ, 0x3c, !PT ;  /* 0x0000001205058212 */ /* 0x004fc600078e3cff */
[----:B------:R-:W2:Y:S01]  /*0450*/  @P1 LDG.E R18, desc[UR4][R10.64+0x1c] ;  /* 0x00001c040a121981 */ /* 0x000ea2000c1e1900 */
[----:B---3--:R-:W-:-:S03]  /*0460*/  @P1 LOP3.LUT R3, R3, R20, RZ, 0x3c, !PT ;  /* 0x0000001403031212 */ /* 0x008fc600078e3cff */
[----:B------:R-:W3:Y:S01]  /*0470*/  @P2 LDG.E R20, desc[UR4][R10.64+0x30] ;  /* 0x000030040a142981 */ /* 0x000ee2000c1e1900 */
[----:B----4-:R-:W-:-:S03]  /*0480*/  @P2 LOP3.LUT R3, R3, R22, RZ, 0x3c, !PT ;  /* 0x0000001603032212 */ /* 0x010fc600078e3cff */
[----:B------:R-:W4:Y:S01]  /*0490*/  @P3 LDG.E R22, desc[UR4][R10.64+0x4c] ;  /* 0x00004c040a163981 */ /* 0x000f22000c1e1900 */
[----:B------:R-:W-:-:S04]  /*04a0*/  @P3 LOP3.LUT R15, R15, R28, RZ, 0x3c, !PT ;  /* 0x0000001c0f0f3212 */ /* 0x000fc800078e3cff */
[----:B------:R-:W-:Y:S02]  /*04b0*/  @P4 LOP3.LUT R15, R15, R26, RZ, 0x3c, !PT ;  /* 0x0000001a0f0f4212 */ /* 0x000fe400078e3cff */
[----:B------:R-:W-:Y:S01]  /*04c0*/  @P1 LOP3.LUT R2, R2, R21, RZ, 0x3c, !PT ;  /* 0x0000001502021212 */ /* 0x000fe200078e3cff */
[----:B------:R-:W4:Y:S04]  /*04d0*/  @P5 LDG.E R26, desc[UR4][R10.64+0x64] ;  /* 0x000064040a1a5981 */ /* 0x000f28000c1e1900 */
[----:B------:R-:W4:Y:S01]  /*04e0*/  @P3 LDG.E R21, desc[UR4][R10.64+0x40] ;  /* 0x000040040a153981 */ /* 0x000f22000c1e1900 */
[----:B------:R-:W-:Y:S02]  /*04f0*/  @P2 LOP3.LUT R4, R4, R23, RZ, 0x3c, !PT ;  /* 0x0000001704042212 */ /* 0x000fe400078e3cff */
[----:B------:R-:W-:Y:S01]  /*0500*/  @P2 LOP3.LUT R2, R2, R25, RZ, 0x3c, !PT ;  /* 0x0000001902022212 */ /* 0x000fe200078e3cff */
[----:B------:R-:W4:Y:S04]  /*0510*/  @P3 LDG.E R23, desc[UR4][R10.64+0x48] ;  /* 0x000048040a173981 */ /* 0x000f28000c1e1900 */
[----:B------:R-:W4:Y:S01]  /*0520*/  @P4 LDG.E R25, desc[UR4][R10.64+0x54] ;  /* 0x000054040a194981 */ /* 0x000f22000c1e1900 */
[----:B--2---:R-:W-:-:S03]  /*0530*/  @P1 LOP3.LUT R5, R5, R18, RZ, 0x3c, !PT ;  /* 0x0000001205051212 */ /* 0x004fc600078e3cff */
[----:B------:R-:W2:Y:S01]  /*0540*/  @P3 LDG.E R18, desc[UR4][R10.64+0x44] ;  /* 0x000044040a123981 */ /* 0x000ea2000c1e1900 */
[----:B---3--:R-:W-:-:S03]  /*0550*/  @P2 LOP3.LUT R5, R5, R20, RZ, 0x3c, !PT ;  /* 0x0000001405052212 */ /* 0x008fc600078e3cff */
[----:B------:R-:W3:Y:S01]  /*0560*/  @P4 LDG.E R20, desc[UR4][R10.64+0x58] ;  /* 0x000058040a144981 */ /* 0x000ee2000c1e1900 */
[----:B----4-:R-:W-:-:S03]  /*0570*/  @P3 LOP3.LUT R3, R3, R22, RZ, 0x3c, !PT ;  /* 0x0000001603033212 */ /* 0x010fc600078e3cff */
[----:B------:R-:W4:Y:S01]  /*0580*/  @P4 LDG.E R22, desc[UR4][R10.64+0x60] ;  /* 0x000060040a164981 */ /* 0x000f22000c1e1900 */
[----:B------:R-:W-:Y:S02]  /*0590*/  LOP3.LUT P0, RZ, R24, 0x80, RZ, 0xc0, !PT ;  /* 0x0000008018ff7812 */ /* 0x000fe4000780c0ff */
[----:B------:R-:W-:Y:S02]  /*05a0*/  @P5 LOP3.LUT R15, R15, R26, RZ, 0x3c, !PT ;  /* 0x0000001a0f0f5212 */ /* 0x000fe400078e3cff */
[----:B------:R-:W4:Y:S01]  /*05b0*/  @P6 LDG.E R26, desc[UR4][R10.64+0x78] ;  /* 0x000078040a1a6981 */ /* 0x000f22000c1e1900 */
[----:B------:R-:W-:-:S03]  /*05c0*/  @P3 LOP3.LUT R4, R4, R21, RZ, 0x3c, !PT ;  /* 0x0000001504043212 */ /* 0x000fc600078e3cff */
[----:B------:R-:W4:Y:S01]  /*05d0*/  @P4 LDG.E R21, desc[UR4][R10.64+0x5c] ;  /* 0x00005c040a154981 */ /* 0x000f22000c1e1900 */
[----:B------:R-:W-:-:S03]  /*05e0*/  @P3 LOP3.LUT R2, R2, R23, RZ, 0x3c, !PT ;  /* 0x0000001702023212 */ /* 0x000fc600078e3cff */
[----:B------:R-:W4:Y:S01]  /*05f0*/  @P5 LDG.E R23, desc[UR4][R10.64+0x68] ;  /* 0x000068040a175981 */ /* 0x000f22000c1e1900 */
[----:B------:R-:W-:-:S03]  /*0600*/  @P4 LOP3.LUT R4, R4, R25, RZ, 0x3c, !PT ;  /* 0x0000001904044212 */ /* 0x000fc600078e3cff */
[----:B------:R-:W4:Y:S01]  /*0610*/  @P5 LDG.E R25, desc[UR4][R10.64+0x70] ;  /* 0x000070040a195981 */ /* 0x000f22000c1e1900 */
[----:B--2---:R-:W-:-:S03]  /*0620*/  @P3 LOP3.LUT R5, R5, R18, RZ, 0x3c, !PT ;  /* 0x0000001205053212 */ /* 0x004fc600078e3cff */
[----:B------:R-:W2:Y:S01]  /*0630*/  @P5 LDG.E R18, desc[UR4][R10.64+0x6c] ;  /* 0x00006c040a125981 */ /* 0x000ea2000c1e1900 */
[----:B---3--:R-:W-:-:S03]  /*0640*/  @P4 LOP3.LUT R5, R5, R20, RZ, 0x3c, !PT ;  /* 0x0000001405054212 */ /* 0x008fc600078e3cff */
[----:B------:R-:W3:Y:S01]  /*0650*/  @P5 LDG.E R20, desc[UR4][R10.64+0x74] ;  /* 0x000074040a145981 */ /* 0x000ee2000c1e1900 */
[----:B----4-:R-:W-:-:S03]  /*0660*/  @P4 LOP3.LUT R3, R3, R22, RZ, 0x3c, !PT ;  /* 0x0000001603034212 */ /* 0x010fc600078e3cff */
[----:B------:R-:W4:Y:S01]  /*0670*/  @P0 LDG.E R22, desc[UR4][R10.64+0x8c] ;  /* 0x00008c040a160981 */ /* 0x000f22000c1e1900 */
[----:B------:R-:W-:-:S03]  /*0680*/  @P6 LOP3.LUT R15, R15, R26, RZ, 0x3c, !PT ;  /* 0x0000001a0f0f6212 */ /* 0x000fc600078e3cff */
        /* <DEDUP_REMOVED lines=13> */
[----:B------:R-:W-:Y:S02]  /*0760*/  @P6 LOP3.LUT R4, R4, R27, RZ, 0x3c, !PT ;  /* 0x0000001b04046212 */ /* 0x000fe400078e3cff */
[----:B------:R-:W-:Y:S02]  /*0770*/  @P6 LOP3.LUT R2, R2, R21, RZ, 0x3c, !PT ;  /* 0x0000001502026212 */ /* 0x000fe400078e3cff */
[----:B------:R-:W-:Y:S02]  /*0780*/  @P0 LOP3.LUT R4, R4, R23, RZ, 0x3c, !PT ;  /* 0x0000001704040212 */ /* 0x000fe400078e3cff */
[----:B------:R-:W-:Y:S02]  /*0790*/  @P0 LOP3.LUT R2, R2, R25, RZ, 0x3c, !PT ;  /* 0x0000001902020212 */ /* 0x000fe400078e3cff */
[----:B--2---:R-:W-:Y:S02]  /*07a0*/  @P6 LOP3.LUT R5, R5, R18, RZ, 0x3c, !PT ;  /* 0x0000001205056212 */ /* 0x004fe400078e3cff */
[----:B---3--:R-:W-:-:S02]  /*07b0*/  @P6 LOP3.LUT R3, R3, R20, RZ, 0x3c, !PT ;  /* 0x0000001403036212 */ /* 0x008fc400078e3cff */
[----:B----4-:R-:W-:Y:S02]  /*07c0*/  @P0 LOP3.LUT R5, R5, R22, RZ, 0x3c, !PT ;  /* 0x0000001605050212 */ /* 0x010fe400078e3cff */
[----:B------:R-:W-:Y:S02]  /*07d0*/  @P0 LOP3.LUT R3, R3, R26, RZ, 0x3c, !PT ;  /* 0x0000001a03030212 */ /* 0x000fe400078e3cff */
[----:B------:R-:W-:-:S13]  /*07e0*/  R2P PR, R24.B1, 0x7f ;  /* 0x0000007f18007804 */ /* 0x000fda0000001000 */
[----:B------:R-:W2:Y:S04]  /*07f0*/  @P0 LDG.E R18, desc[UR4][R10.64+0xa0] ;  /* 0x0000a0040a120981 */ /* 0x000ea8000c1e1900 */
[----:B------:R-:W3:Y:S04]  /*0800*/  @P1 LDG.E R22, desc[UR4][R10.64+0xb4] ;  /* 0x0000b4040a161981 */ /* 0x000ee8000c1e1900 */
[----:B------:R-:W4:Y:S04]  /*0810*/  @P2 LDG.E R26, desc[UR4][R10.64+0xc8] ;  /* 0x0000c8040a1a2981 */ /* 0x000f28000c1e1900 */
[----:B------:R-:W4:Y:S04]  /*0820*/  @P3 LDG.E R28, desc[UR4][R10.64+0xdc] ;  /* 0x0000dc040a1c3981 */ /* 0x000f28000c1e1900 */
[----:B------:R-:W4:Y:S04]  /*0830*/  @P0 LDG.E R23, desc[UR4][R10.64+0xa4] ;  /* 0x0000a4040a170981 */ /* 0x000f28000c1e1900 */
[----:B------:R-:W4:Y:S04]  /*0840*/  @P0 LDG.E R20, desc[UR4][R10.64+0xa8] ;  /* 0x0000a8040a140981 */ /* 0x000f28000c1e1900 */
[----:B------:R-:W4:Y:S04]  /*0850*/  @P4 LDG.E R25, desc[UR4][R10.64+0xf0] ;  /* 0x0000f0040a194981 */ /* 0x000f28000c1e1900 */
        /* <DEDUP_REMOVED lines=21> */
[----:B------:R-:W-:Y:S02]  /*09b0*/  LOP3.LUT P0, RZ, R24, 0x8000, RZ, 0xc0, !PT ;  /* 0x0000800018ff7812 */ /* 0x000fe4000780c0ff */
[----:B----4-:R-:W-:Y:S01]  /*09c0*/  @P5 LOP3.LUT R15, R15, R26, RZ, 0x3c, !PT ;  /* 0x0000001a0f0f5212 */ /* 0x010fe200078e3cff */
[----:B------:R-:W4:Y:S04]  /*09d0*/  @P3 LDG.E R24, desc[UR4][R10.64+0xe4] ;  /* 0x0000e4040a183981 */ /* 0x000f28000c1e1900 */
[----:B------:R-:W2:Y:S01]  /*09e0*/  @P6 LDG.E R26, desc[UR4][R10.64+0x118] ;  /* 0x000118040a1a6981 */ /* 0x000ea2000c1e1900 */
        /* <DEDUP_REMOVED lines=8> */
[----:B---3--:R-:W-:-:S03]  /*0a70*/  @P2 LOP3.LUT R3, R3, R22, RZ, 0x3c, !PT ;  /* 0x0000001603032212 */ /* 0x008fc600078e3cff */
[----:B------:R-:W3:Y:S01]  /*0a80*/  @P4 LDG.E R22, desc[UR4][R10.64+0x100] ;  /* 0x000100040a164981 */ /* 0x000ee2000c1e1900 */
[----:B--2---:R-:W-:-:S03]  /*0a90*/  @P6 LOP3.LUT R15, R15, R26, RZ, 0x3c, !PT ;  /* 0x0000001a0f0f6212 */ /* 0x004fc600078e3cff */
[----:B------:R-:W2:Y:S01]  /*0aa0*/  @P0 LDG.E R26, desc[UR4][R10.64+0x12c] ;  /* 0x00012c040a1a0981 */ /* 0x000ea2000c1e1900 */
[----:B----4-:R-:W-:-:S03]  /*0ab0*/  @P2 LOP3.LUT R2, R2, R23, RZ, 0x3c, !PT ;  /* 0x0000001702022212 */ /* 0x010fc600078e3cff */
[----:B------:R-:W4:Y:S01]  /*0ac0*/  @P4 LDG.E R23, desc[UR4][R10.64+0xfc] ;  /* 0x0000fc040a174981 */ /* 0x000f22000c1e1900 */
[----:B------:R-:W-:-:S03]  /*0ad0*/  @P2 LOP3.LUT R5, R5, R20, RZ, 0x3c, !PT ;  /* 0x0000001405052212 */ /* 0x000fc600078e3cff */
[----:B------:R-:W4:Y:S01]  /*0ae0*/  @P4 LDG.E R20, desc[UR4][R10.64+0xf8] ;  /* 0x0000f8040a144981 */ /* 0x000f22000c1e1900 */
[----:B------:R-:W-:Y:S02]  /*0af0*/  @P3 LOP3.LUT R2, R2, R27, RZ, 0x3c, !PT ;  /* 0x0000001b02023212 */ /* 0x000fe400078e3cff */
[----:B------:R-:W-:Y:S01]  /*0b00*/  @P3 LOP3.LUT R4, R4, R25, RZ, 0x3c, !PT ;  /* 0x0000001904043212 */ /* 0x000fe200078e3cff */
[----:B------:R-:W4:Y:S01]  /*0b10*/  @P5 LDG.E R27, desc[UR4][R10.64+0x110] ;  /* 0x000110040a1b5981 */ /* 0x000f22000c1e1900 */
[----:B------:R-:W-:-:S03]  /*0b20*/  @P3 LOP3.LUT R5, R5, R24, RZ, 0x3c, !PT ;  /* 0x0000001805053212 */ /* 0x000fc600078e3cff */
[----:B------:R-:W4:Y:S04]  /*0b30*/  @P5 LDG.E R25, desc[UR4][R10.64+0x108] ;  /* 0x000108040a195981 */ /* 0x000f28000c1e1900 */
        /* <DEDUP_REMOVED lines=19> */
[----:B------:R-:W-:-:S05]  /*0c70*/  VIADD R19, R19, 0x10 ;  /* 0x0000001013137836 */ /* 0x000fca0000000000 */
[----:B------:R-:W-:Y:S02]  /*0c80*/  ISETP.NE.AND P1, PT, R19, 0x20, PT ;  /* 0x000000201300780c */ /* 0x000fe40003f25270 */
[----:B------:R-:W-:Y:S02]  /*0c90*/  @P5 LOP3.LUT R3, R3, R18, RZ, 0x3c, !PT ;  /* 0x0000001203035212 */ /* 0x000fe400078e3cff */
[----:B------:R-:W-:Y:S02]  /*0ca0*/  @P6 LOP3.LUT R4, R4, R21, RZ, 0x3c, !PT ;  /* 0x0000001504046212 */ /* 0x000fe400078e3cff */
[----:B---3--:R-:W-:-:S04]  /*0cb0*/  @P6 LOP3.LUT R3, R3, R22, RZ, 0x3c, !PT ;  /* 0x0000001603036212 */ /* 0x008fc800078e3cff */
[----:B--2---:R-:W-:Y:S02]  /*0cc0*/  @P0 LOP3.LUT R3, R3, R26, RZ, 0x3c, !PT ;  /* 0x0000001a03030212 */ /* 0x004fe400078e3cff */
[----:B----4-:R-:W-:Y:S02]  /*0cd0*/  @P6 LOP3.LUT R2, R2, R23, RZ, 0x3c, !PT ;  /* 0x0000001702026212 */ /* 0x010fe400078e3cff */
[----:B------:R-:W-:Y:S02]  /*0ce0*/  @P6 LOP3.LUT R5, R5, R20, RZ, 0x3c, !PT ;  /* 0x0000001405056212 */ /* 0x000fe400078e3cff */
[----:B------:R-:W-:Y:S02]  /*0cf0*/  @P0 LOP3.LUT R2, R2, R27, RZ, 0x3c, !PT ;  /* 0x0000001b02020212 */ /* 0x000fe400078e3cff */
[----:B------:R-:W-:Y:S02]  /*0d00*/  @P0 LOP3.LUT R4, R4, R25, RZ, 0x3c, !PT ;  /* 0x0000001904040212 */ /* 0x000fe400078e3cff */
[----:B------:R-:W-:Y:S01]  /*0d10*/  @P0 LOP3.LUT R5, R5, R24, RZ, 0x3c, !PT ;  /* 0x0000001805050212 */ /* 0x000fe200078e3cff */
[----:B------:R-:W-:Y:S06]  /*0d20*/  @P1 BRA `(.L_x_77) ;  /* 0xfffffff400481947 */ /* 0x000fec000383ffff */
[----:B------:R-:W-:-:S05]  /*0d30*/  VIADD R17, R17, 0x1 ;  /* 0x0000000111117836 */ /* 0x000fca0000000000 */
[----:B------:R-:W-:-:S13]  /*0d40*/  ISETP.NE.AND P0, PT, R17, 0x5, PT ;  /* 0x000000051100780c */ /* 0x000fda0003f05270 */
[----:B------:R-:W-:Y:S05]  /*0d50*/  @P0 BRA `(.L_x_78) ;  /* 0xfffffff400300947 */ /* 0x000fea000383ffff */
[----:B------:R0:W-:Y:S01]  /*0d60*/  STG.E.64 desc[UR4][R6.64+0x8], R4 ;  /* 0x0000080406007986 */ /* 0x0001e2000c101b04 */
[----:B------:R-:W-:Y:S01]  /*0d70*/  VIADD R14, R14, 0x1 ;  /* 0x000000010e0e7836 */ /* 0x000fe20000000000 */
[----:B------:R-:W-:Y:S02]  /*0d80*/  LOP3.LUT R11, R13, 0x3, RZ, 0xc0, !PT ;  /* 0x000000030d0b7812 */ /* 0x000fe400078ec0ff */
[----:B------:R0:W-:Y:S02]  /*0d90*/  STG.E.64 desc[UR4][R6.64+0x10], R2 ;  /* 0x0000100206007986 */ /* 0x0001e4000c101b04 */
[----:B------:R-:W-:Y:S02]  /*0da0*/  ISETP.GE.U32.AND P0, PT, R14, R11, PT ;  /* 0x0000000b0e00720c */ /* 0x000fe40003f06070 */
[----:B------:R0:W-:Y:S11]  /*0db0*/  STG.E desc[UR4][R6.64+0x4], R15 ;  /* 0x0000040f06007986 */ /* 0x0001f6000c101904 */
[----:B------:R-:W-:Y:S05]  /*0dc0*/  @!P0 BRA `(.L_x_79) ;  /* 0xfffffff400048947 */ /* 0x000fea000383ffff */
.L_x_76:
[----:B------:R-:W-:Y:S05]  /*0dd0*/  BSYNC.RECONVERGENT B1 ;  /* 0x0000000000017941 */ /* 0x000fea0003800200 */
.L_x_75:
[C---:B------:R-:W-:Y:S01]  /*0de0*/  ISETP.GT.U32.AND P0, PT, R13.reuse, 0x3, PT ;  /* 0x000000030d00780c */ /* 0x040fe20003f04070 */
[----:B------:R-:W-:Y:S01]  /*0df0*/  VIADD R12, R12, 0x1 ;  /* 0x000000010c0c7836 */ /* 0x000fe20000000000 */
[--C-:B------:R-:W-:Y:S02]  /*0e00*/  SHF.R.U64 R13, R13, 0x2, R0.reuse ;  /* 0x000000020d0d7819 */ /* 0x100fe40000001200 */
[----:B------:R-:W-:Y:S02]  /*0e10*/  ISETP.GT.U32.AND.EX P0, PT, R0, RZ, PT, P0 ;  /* 0x000000ff0000720c */ /* 0x000fe40003f04100 */
[----:B------:R-:W-:-:S11]  /*0e20*/  SHF.R.U32.HI R0, RZ, 0x2, R0 ;  /* 0x00000002ff007819 */ /* 0x000fd60000011600 */
[----:B------:R-:W-:Y:S05]  /*0e30*/  @P0 BRA `(.L_x_80) ;  /* 0xfffffff000c80947 */ /* 0x000fea000383ffff */
.L_x_74:
[----:B------:R-:W-:Y:S05]  /*0e40*/  BSYNC.RECONVERGENT B0 ;  /* 0x0000000000007941 */ /* 0x000fea0003800200 */
.L_x_73:
[----:B------:R-:W-:Y:S04]  /*0e50*/  STG.E.64 desc[UR4][R6.64+0x18], RZ ;  /* 0x000018ff06007986 */ /* 0x000fe8000c101b04 */
[----:B------:R-:W-:Y:S04]  /*0e60*/  STG.E desc[UR4][R6.64+0x20], RZ ;  /* 0x000020ff06007986 */ /* 0x000fe8000c101904 */
[----:B------:R-:W-:Y:S01]  /*0e70*/  STG.E.64 desc[UR4][R6.64+0x28], RZ ;  /* 0x000028ff06007986 */ /* 0x000fe2000c101b04 */
[----:B------:R-:W-:Y:S05]  /*0e80*/  EXIT ;  /* 0x000000000000794d */ /* 0x000fea0003800000 */
.L_x_81:
        /* <DEDUP_REMOVED lines=15> */
.L_x_87:


//--------------------- .nv.global.init           --------------------------
	.section	.nv.global.init,"aw",@progbits
	.align	4
.nv.global.init:
	.type		mrg32k3aM1SubSeq,@object
	.size		mrg32k3aM1SubSeq,(mrg32k3aM2SubSeq - mrg32k3aM1SubSeq)
mrg32k3aM1SubSeq:
        /*0000*/ 	.byte	0x0b, 0xcc, 0xee, 0x04, 0x73, 0x29, 0x8b, 0x6f, 0xf6, 0x53, 0x03, 0xf6, 0x23, 0xf6, 0xea, 0xda
        /* <DEDUP_REMOVED lines=125> */
	.type		mrg32k3aM2SubSeq,@object
	.size		mrg32k3aM2SubSeq,(mrg32k3aM1 - mrg32k3aM2SubSeq)
mrg32k3aM2SubSeq:
        /* <DEDUP_REMOVED lines=126> */
	.type		mrg32k3aM1,@object
	.size		mrg32k3aM1,(mrg32k3aM1Seq - mrg32k3aM1)
mrg32k3aM1:
        /* <DEDUP_REMOVED lines=144> */
	.type		mrg32k3aM1Seq,@object
	.size		mrg32k3aM1Seq,(mrg32k3aM2 - mrg32k3aM1Seq)
mrg32k3aM1Seq:
        /* <DEDUP_REMOVED lines=144> */
	.type		mrg32k3aM2,@object
	.size		mrg32k3aM2,(mrg32k3aM2Seq - mrg32k3aM2)
mrg32k3aM2:
        /* <DEDUP_REMOVED lines=144> */
	.type		mrg32k3aM2Seq,@object
	.size		mrg32k3aM2Seq,(precalc_xorwow_matrix - mrg32k3aM2Seq)
mrg32k3aM2Seq:
        /* <DEDUP_REMOVED lines=144> */
	.type		precalc_xorwow_matrix,@object
	.size		precalc_xorwow_matrix,(precalc_xorwow_offset_matrix - precalc_xorwow_matrix)
precalc_xorwow_matrix:
        /* <DEDUP_REMOVED lines=6400> */
	.type		precalc_xorwow_offset_matrix,@object
	.size		precalc_xorwow_offset_matrix,(.L_1 - precalc_xorwow_offset_matrix)
precalc_xorwow_offset_matrix:
        /* <DEDUP_REMOVED lines=6400> */
.L_1:


//--------------------- .nv.shared.reserved.0     --------------------------
	.section	.nv.shared.reserved.0,"aw",@nobits
	.weak		__nv_reservedSMEM_offset_0_alias
	.size		__nv_reservedSMEM_offset_0_alias, 0, 64
	.other		__nv_reservedSMEM_offset_0_alias,@"STO_CUDA_RESERVED_SHARED STV_DEFAULT"
__nv_reservedSMEM_offset_0_alias:
	.zero		0
	.zero		64


//--------------------- .nv.constant0._Z6evolvi14configurazioneP17curandStateXORWOW --------------------------
	.section	.nv.constant0._Z6evolvi14configurazioneP17curandStateXORWOW,"a",@progbits
	.sectionflags	@""
	.align	4
.nv.constant0._Z6evolvi14configurazioneP17curandStateXORWOW:
	.zero		928


//--------------------- .nv.constant0._Z11inizializza14configurazioneP17curandStateXORWOW --------------------------
	.section	.nv.constant0._Z11inizializza14configurazioneP17curandStateXORWOW,"a",@progbits
	.sectionflags	@""
	.align	4
.nv.constant0._Z11inizializza14configurazioneP17curandStateXORWOW:
	.zero		928


//--------------------- .nv.constant0._Z19setup_random_kernelP17curandStateXORWOW --------------------------
	.section	.nv.constant0._Z19setup_random_kernelP17curandStateXORWOW,"a",@progbits
	.sectionflags	@""
	.align	4
.nv.constant0._Z19setup_random_kernelP17curandStateXORWOW:
	.zero		904


//--------------------- SYMBOLS --------------------------

	.type		.nv.reservedSmem.offset0,@object
	.size		.nv.reservedSmem.offset0,0x4
